//
// Generated by NVIDIA NVVM Compiler
//
// Compiler Build ID: CL-36424714
// Cuda compilation tools, release 13.0, V13.0.88
// Based on NVVM 20.0.0
//

.version 9.0
.target sm_100
.address_size 64

	// .globl	_Z19clamp_custom_kernelIdEvPKT_PS0_PKlS5_liS0_S0_

.visible .entry _Z19clamp_custom_kernelIdEvPKT_PS0_PKlS5_liS0_S0_(
	.param .u64 .ptr .align 1 _Z19clamp_custom_kernelIdEvPKT_PS0_PKlS5_liS0_S0__param_0,
	.param .u64 .ptr .align 1 _Z19clamp_custom_kernelIdEvPKT_PS0_PKlS5_liS0_S0__param_1,
	.param .u64 .ptr .align 1 _Z19clamp_custom_kernelIdEvPKT_PS0_PKlS5_liS0_S0__param_2,
	.param .u64 .ptr .align 1 _Z19clamp_custom_kernelIdEvPKT_PS0_PKlS5_liS0_S0__param_3,
	.param .u64 _Z19clamp_custom_kernelIdEvPKT_PS0_PKlS5_liS0_S0__param_4,
	.param .u32 _Z19clamp_custom_kernelIdEvPKT_PS0_PKlS5_liS0_S0__param_5,
	.param .f64 _Z19clamp_custom_kernelIdEvPKT_PS0_PKlS5_liS0_S0__param_6,
	.param .f64 _Z19clamp_custom_kernelIdEvPKT_PS0_PKlS5_liS0_S0__param_7
)
{
	.reg .pred 	%p<26>;
	.reg .b32 	%r<68>;
	.reg .b64 	%rd<179>;
	.reg .b64 	%fd<6>;

	ld.param.u64 	%rd90, [_Z19clamp_custom_kernelIdEvPKT_PS0_PKlS5_liS0_S0__param_0];
	ld.param.u64 	%rd91, [_Z19clamp_custom_kernelIdEvPKT_PS0_PKlS5_liS0_S0__param_1];
	ld.param.u64 	%rd92, [_Z19clamp_custom_kernelIdEvPKT_PS0_PKlS5_liS0_S0__param_3];
	ld.param.u64 	%rd93, [_Z19clamp_custom_kernelIdEvPKT_PS0_PKlS5_liS0_S0__param_4];
	ld.param.u32 	%r12, [_Z19clamp_custom_kernelIdEvPKT_PS0_PKlS5_liS0_S0__param_5];
	ld.param.f64 	%fd1, [_Z19clamp_custom_kernelIdEvPKT_PS0_PKlS5_liS0_S0__param_6];
	ld.param.f64 	%fd2, [_Z19clamp_custom_kernelIdEvPKT_PS0_PKlS5_liS0_S0__param_7];
	cvta.to.global.u64 	%rd1, %rd92;
	mov.u32 	%r13, %ctaid.x;
	mov.u32 	%r14, %ntid.x;
	mov.u32 	%r15, %tid.x;
	mad.lo.s32 	%r16, %r13, %r14, %r15;
	cvt.u64.u32 	%rd152, %r16;
	setp.le.s64 	%p1, %rd93, %rd152;
	@%p1 bra 	$L__BB0_59;
	setp.lt.s32 	%p2, %r12, 1;
	mov.b64 	%rd178, 0;
	@%p2 bra 	$L__BB0_58;
	and.b32  	%r1, %r12, 7;
	setp.lt.u32 	%p3, %r12, 8;
	mov.b64 	%rd178, 0;
	mov.b32 	%r66, 0;
	@%p3 bra 	$L__BB0_29;
	and.b32  	%r66, %r12, 2147483640;
	neg.s32 	%r64, %r66;
	add.s64 	%rd151, %rd1, 32;
	mov.b64 	%rd178, 0;
$L__BB0_4:
	.pragma "nounroll";
	ld.global.nc.u64 	%rd98, [%rd151+-32];
	or.b64  	%rd99, %rd152, %rd98;
	and.b64  	%rd100, %rd99, -4294967296;
	setp.ne.s64 	%p4, %rd100, 0;
	@%p4 bra 	$L__BB0_6;
	cvt.u32.u64 	%r18, %rd98;
	cvt.u32.u64 	%r19, %rd152;
	rem.u32 	%r20, %r19, %r18;
	cvt.u64.u32 	%rd154, %r20;
	bra.uni 	$L__BB0_7;
$L__BB0_6:
	rem.s64 	%rd154, %rd152, %rd98;
$L__BB0_7:
	add.s64 	%rd11, %rd152, %rd178;
	ld.global.nc.u64 	%rd101, [%rd151+-24];
	or.b64  	%rd102, %rd154, %rd101;
	and.b64  	%rd103, %rd102, -4294967296;
	setp.ne.s64 	%p5, %rd103, 0;
	@%p5 bra 	$L__BB0_9;
	cvt.u32.u64 	%r21, %rd101;
	cvt.u32.u64 	%r22, %rd154;
	rem.u32 	%r23, %r22, %r21;
	cvt.u64.u32 	%rd155, %r23;
	bra.uni 	$L__BB0_10;
$L__BB0_9:
	rem.s64 	%rd155, %rd154, %rd101;
$L__BB0_10:
	ld.global.nc.u64 	%rd104, [%rd151+-16];
	or.b64  	%rd105, %rd155, %rd104;
	and.b64  	%rd106, %rd105, -4294967296;
	setp.ne.s64 	%p6, %rd106, 0;
	@%p6 bra 	$L__BB0_12;
	cvt.u32.u64 	%r24, %rd104;
	cvt.u32.u64 	%r25, %rd155;
	rem.u32 	%r26, %r25, %r24;
	cvt.u64.u32 	%rd156, %r26;
	bra.uni 	$L__BB0_13;
$L__BB0_12:
	rem.s64 	%rd156, %rd155, %rd104;
$L__BB0_13:
	ld.global.nc.u64 	%rd107, [%rd151+-8];
	or.b64  	%rd108, %rd156, %rd107;
	and.b64  	%rd109, %rd108, -4294967296;
	setp.ne.s64 	%p7, %rd109, 0;
	@%p7 bra 	$L__BB0_15;
	cvt.u32.u64 	%r27, %rd107;
	cvt.u32.u64 	%r28, %rd156;
	rem.u32 	%r29, %r28, %r27;
	cvt.u64.u32 	%rd157, %r29;
	bra.uni 	$L__BB0_16;
$L__BB0_15:
	rem.s64 	%rd157, %rd156, %rd107;
$L__BB0_16:
	ld.global.nc.u64 	%rd110, [%rd151];
	or.b64  	%rd111, %rd157, %rd110;
	and.b64  	%rd112, %rd111, -4294967296;
	setp.ne.s64 	%p8, %rd112, 0;
	@%p8 bra 	$L__BB0_18;
	cvt.u32.u64 	%r30, %rd110;
	cvt.u32.u64 	%r31, %rd157;
	rem.u32 	%r32, %r31, %r30;
	cvt.u64.u32 	%rd158, %r32;
	bra.uni 	$L__BB0_19;
$L__BB0_18:
	rem.s64 	%rd158, %rd157, %rd110;
$L__BB0_19:
	ld.global.nc.u64 	%rd113, [%rd151+8];
	or.b64  	%rd114, %rd158, %rd113;
	and.b64  	%rd115, %rd114, -4294967296;
	setp.ne.s64 	%p9, %rd115, 0;
	@%p9 bra 	$L__BB0_21;
	cvt.u32.u64 	%r33, %rd113;
	cvt.u32.u64 	%r34, %rd158;
	rem.u32 	%r35, %r34, %r33;
	cvt.u64.u32 	%rd159, %r35;
	bra.uni 	$L__BB0_22;
$L__BB0_21:
	rem.s64 	%rd159, %rd158, %rd113;
$L__BB0_22:
	ld.global.nc.u64 	%rd32, [%rd151+16];
	or.b64  	%rd116, %rd159, %rd32;
	and.b64  	%rd117, %rd116, -4294967296;
	setp.ne.s64 	%p10, %rd117, 0;
	@%p10 bra 	$L__BB0_24;
	cvt.u32.u64 	%r36, %rd32;
	cvt.u32.u64 	%r37, %rd159;
	rem.u32 	%r38, %r37, %r36;
	cvt.u64.u32 	%rd160, %r38;
	bra.uni 	$L__BB0_25;
$L__BB0_24:
	rem.s64 	%rd160, %rd159, %rd32;
$L__BB0_25:
	ld.global.nc.u64 	%rd118, [%rd151+24];
	or.b64  	%rd119, %rd160, %rd118;
	and.b64  	%rd120, %rd119, -4294967296;
	setp.ne.s64 	%p11, %rd120, 0;
	@%p11 bra 	$L__BB0_27;
	cvt.u32.u64 	%r39, %rd118;
	cvt.u32.u64 	%r40, %rd160;
	rem.u32 	%r41, %r40, %r39;
	cvt.u64.u32 	%rd152, %r41;
	bra.uni 	$L__BB0_28;
$L__BB0_27:
	rem.s64 	%rd152, %rd160, %rd118;
$L__BB0_28:
	sub.s64 	%rd178, %rd11, %rd152;
	add.s32 	%r64, %r64, 8;
	add.s64 	%rd151, %rd151, 64;
	setp.ne.s32 	%p12, %r64, 0;
	@%p12 bra 	$L__BB0_4;
$L__BB0_29:
	setp.eq.s32 	%p13, %r1, 0;
	@%p13 bra 	$L__BB0_58;
	and.b32  	%r7, %r12, 3;
	setp.lt.u32 	%p14, %r1, 4;
	@%p14 bra 	$L__BB0_44;
	mul.wide.u32 	%rd122, %r66, 8;
	add.s64 	%rd46, %rd1, %rd122;
	ld.global.nc.u64 	%rd123, [%rd46];
	or.b64  	%rd124, %rd152, %rd123;
	and.b64  	%rd125, %rd124, -4294967296;
	setp.ne.s64 	%p15, %rd125, 0;
	@%p15 bra 	$L__BB0_33;
	cvt.u32.u64 	%r42, %rd123;
	cvt.u32.u64 	%r43, %rd152;
	rem.u32 	%r44, %r43, %r42;
	cvt.u64.u32 	%rd165, %r44;
	bra.uni 	$L__BB0_34;
$L__BB0_33:
	rem.s64 	%rd165, %rd152, %rd123;
$L__BB0_34:
	add.s64 	%rd51, %rd152, %rd178;
	ld.global.nc.u64 	%rd126, [%rd46+8];
	or.b64  	%rd127, %rd165, %rd126;
	and.b64  	%rd128, %rd127, -4294967296;
	setp.ne.s64 	%p16, %rd128, 0;
	@%p16 bra 	$L__BB0_36;
	cvt.u32.u64 	%r45, %rd126;
	cvt.u32.u64 	%r46, %rd165;
	rem.u32 	%r47, %r46, %r45;
	cvt.u64.u32 	%rd166, %r47;
	bra.uni 	$L__BB0_37;
$L__BB0_36:
	rem.s64 	%rd166, %rd165, %rd126;
$L__BB0_37:
	ld.global.nc.u64 	%rd56, [%rd46+16];
	or.b64  	%rd129, %rd166, %rd56;
	and.b64  	%rd130, %rd129, -4294967296;
	setp.ne.s64 	%p17, %rd130, 0;
	@%p17 bra 	$L__BB0_39;
	cvt.u32.u64 	%r48, %rd56;
	cvt.u32.u64 	%r49, %rd166;
	rem.u32 	%r50, %r49, %r48;
	cvt.u64.u32 	%rd167, %r50;
	bra.uni 	$L__BB0_40;
$L__BB0_39:
	rem.s64 	%rd167, %rd166, %rd56;
$L__BB0_40:
	ld.global.nc.u64 	%rd131, [%rd46+24];
	or.b64  	%rd132, %rd167, %rd131;
	and.b64  	%rd133, %rd132, -4294967296;
	setp.ne.s64 	%p18, %rd133, 0;
	@%p18 bra 	$L__BB0_42;
	cvt.u32.u64 	%r51, %rd131;
	cvt.u32.u64 	%r52, %rd167;
	rem.u32 	%r53, %r52, %r51;
	cvt.u64.u32 	%rd152, %r53;
	bra.uni 	$L__BB0_43;
$L__BB0_42:
	rem.s64 	%rd152, %rd167, %rd131;
$L__BB0_43:
	sub.s64 	%rd178, %rd51, %rd152;
	add.s32 	%r66, %r66, 4;
$L__BB0_44:
	setp.eq.s32 	%p19, %r7, 0;
	@%p19 bra 	$L__BB0_58;
	setp.eq.s32 	%p20, %r7, 1;
	@%p20 bra 	$L__BB0_53;
	mul.wide.u32 	%rd135, %r66, 8;
	add.s64 	%rd69, %rd1, %rd135;
	ld.global.nc.u64 	%rd136, [%rd69];
	or.b64  	%rd137, %rd152, %rd136;
	and.b64  	%rd138, %rd137, -4294967296;
	setp.ne.s64 	%p21, %rd138, 0;
	@%p21 bra 	$L__BB0_48;
	cvt.u32.u64 	%r54, %rd136;
	cvt.u32.u64 	%r55, %rd152;
	rem.u32 	%r56, %r55, %r54;
	cvt.u64.u32 	%rd172, %r56;
	bra.uni 	$L__BB0_49;
$L__BB0_48:
	rem.s64 	%rd172, %rd152, %rd136;
$L__BB0_49:
	add.s64 	%rd74, %rd152, %rd178;
	ld.global.nc.u64 	%rd75, [%rd69+8];
	or.b64  	%rd139, %rd172, %rd75;
	and.b64  	%rd140, %rd139, -4294967296;
	setp.ne.s64 	%p22, %rd140, 0;
	@%p22 bra 	$L__BB0_51;
	cvt.u32.u64 	%r57, %rd75;
	cvt.u32.u64 	%r58, %rd172;
	rem.u32 	%r59, %r58, %r57;
	cvt.u64.u32 	%rd152, %r59;
	bra.uni 	$L__BB0_52;
$L__BB0_51:
	rem.s64 	%rd152, %rd172, %rd75;
$L__BB0_52:
	sub.s64 	%rd178, %rd74, %rd152;
	add.s32 	%r66, %r66, 2;
$L__BB0_53:
	and.b32  	%r60, %r12, 1;
	setp.eq.b32 	%p23, %r60, 1;
	not.pred 	%p24, %p23;
	@%p24 bra 	$L__BB0_58;
	mul.wide.u32 	%rd141, %r66, 8;
	add.s64 	%rd142, %rd1, %rd141;
	ld.global.nc.u64 	%rd84, [%rd142];
	or.b64  	%rd143, %rd152, %rd84;
	and.b64  	%rd144, %rd143, -4294967296;
	setp.ne.s64 	%p25, %rd144, 0;
	@%p25 bra 	$L__BB0_56;
	cvt.u32.u64 	%r61, %rd84;
	cvt.u32.u64 	%r62, %rd152;
	rem.u32 	%r63, %r62, %r61;
	cvt.u64.u32 	%rd177, %r63;
	bra.uni 	$L__BB0_57;
$L__BB0_56:
	rem.s64 	%rd177, %rd152, %rd84;
$L__BB0_57:
	add.s64 	%rd145, %rd152, %rd178;
	sub.s64 	%rd178, %rd145, %rd177;
$L__BB0_58:
	cvta.to.global.u64 	%rd146, %rd90;
	shl.b64 	%rd147, %rd178, 3;
	add.s64 	%rd148, %rd146, %rd147;
	ld.global.nc.f64 	%fd3, [%rd148];
	min.f64 	%fd4, %fd3, %fd2;
	max.f64 	%fd5, %fd4, %fd1;
	cvta.to.global.u64 	%rd149, %rd91;
	add.s64 	%rd150, %rd149, %rd147;
	st.global.f64 	[%rd150], %fd5;
$L__BB0_59:
	ret;

}


// ===== COMPILED SASS (sm_100) =====

	.target	sm_100

	.elftype	@"ET_EXEC"


//--------------------- .note.nv.tkinfo           --------------------------
	.section	.note.nv.tkinfo,"",@"SHT_NOTE"
	.sectionflags	@"SHF_NOTE_NV_TKINFO"
	.tkinfo
        /*0018*/ 	.word	0x00000002
        /*0030*/ 	.string	""
        /*0030*/ 	.string	"ptxas"
        /*0030*/ 	.string	"Cuda compilation tools, release 13.0, V13.0.88"
        /*0030*/ 	.string	"Build cuda_13.0.r13.0/compiler.36424714_0"
        /*0030*/ 	.string	"-arch sm_100 -m 64 "



//--------------------- .note.nv.cuinfo           --------------------------
	.section	.note.nv.cuinfo,"",@"SHT_NOTE"
	.sectionflags	@"SHF_NOTE_NV_CUINFO"
        /*0018*/ 	.short	0x0002
        /*001a*/ 	.short	0x0064
        /*001c*/ 	.short	0x0082
	.zero		2


//--------------------- .nv.info                  --------------------------
	.section	.nv.info,"",@"SHT_CUDA_INFO"
	.align	4


	//----- nvinfo : EIATTR_REGCOUNT
	.align		4
        /*0000*/ 	.byte	0x04, 0x2f
        /*0002*/ 	.short	(.L_1 - .L_0)
	.align		4
.L_0:
        /*0004*/ 	.word	index@(_Z19clamp_custom_kernelIdEvPKT_PS0_PKlS5_liS0_S0_)
        /*0008*/ 	.word	0x00000019


	//----- nvinfo : EIATTR_FRAME_SIZE
	.align		4
.L_1:
        /*000c*/ 	.byte	0x04, 0x11
        /*000e*/ 	.short	(.L_3 - .L_2)
	.align		4
.L_2:
        /*0010*/ 	.word	index@($__internal_0_$__cuda_sm20_rem_s64)
        /*0014*/ 	.word	0x00000000


	//----- nvinfo : EIATTR_FRAME_SIZE
	.align		4
.L_3:
        /*0018*/ 	.byte	0x04, 0x11
        /*001a*/ 	.short	(.L_5 - .L_4)
	.align		4
.L_4:
        /*001c*/ 	.word	index@(_Z19clamp_custom_kernelIdEvPKT_PS0_PKlS5_liS0_S0_)
        /*0020*/ 	.word	0x00000000


	//----- nvinfo : EIATTR_MIN_STACK_SIZE
	.align		4
.L_5:
        /*0024*/ 	.byte	0x04, 0x12
        /*0026*/ 	.short	(.L_7 - .L_6)
	.align		4
.L_6:
        /*0028*/ 	.word	index@(_Z19clamp_custom_kernelIdEvPKT_PS0_PKlS5_liS0_S0_)
        /*002c*/ 	.word	0x00000000
.L_7:


//--------------------- .nv.compat                --------------------------
	.section	.nv.compat,"",@"SHT_CUDA_COMPAT_INFO"
	.align	4
        /*0000*/ 	.byte	0x02, 0x09, 0x00, 0x00, 0x02, 0x02, 0x01, 0x00, 0x02, 0x05, 0x05, 0x00, 0x03, 0x07, 0x01, 0x01
        /*0010*/ 	.byte	0x02, 0x03, 0x00, 0x00, 0x02, 0x06, 0x01, 0x00, 0x04, 0x0b, 0x08, 0x00, 0x01, 0x00, 0x00, 0x00
        /*0020*/ 	.byte	0x00, 0x00, 0x00, 0x00


//--------------------- .nv.info._Z19clamp_custom_kernelIdEvPKT_PS0_PKlS5_liS0_S0_ --------------------------
	.section	.nv.info._Z19clamp_custom_kernelIdEvPKT_PS0_PKlS5_liS0_S0_,"",@"SHT_CUDA_INFO"
	.sectionflags	@""
	.align	4


	//----- nvinfo : EIATTR_CUDA_API_VERSION
	.align		4
        /*0000*/ 	.byte	0x04, 0x37
        /*0002*/ 	.short	(.L_9 - .L_8)
.L_8:
        /*0004*/ 	.word	0x00000082


	//----- nvinfo : EIATTR_KPARAM_INFO
	.align		4
.L_9:
        /*0008*/ 	.byte	0x04, 0x17
        /*000a*/ 	.short	(.L_11 - .L_10)
.L_10:
        /*000c*/ 	.word	0x00000000
        /*0010*/ 	.short	0x0007
        /*0012*/ 	.short	0x0038
        /*0014*/ 	.byte	0x00, 0xf0, 0x21, 0x00


	//----- nvinfo : EIATTR_KPARAM_INFO
	.align		4
.L_11:
        /*0018*/ 	.byte	0x04, 0x17
        /*001a*/ 	.short	(.L_13 - .L_12)
.L_12:
        /*001c*/ 	.word	0x00000000
        /*0020*/ 	.short	0x0006
        /*0022*/ 	.short	0x0030
        /*0024*/ 	.byte	0x00, 0xf0, 0x21, 0x00


	//----- nvinfo : EIATTR_KPARAM_INFO
	.align		4
.L_13:
        /*0028*/ 	.byte	0x04, 0x17
        /*002a*/ 	.short	(.L_15 - .L_14)
.L_14:
        /*002c*/ 	.word	0x00000000
        /*0030*/ 	.short	0x0005
        /*0032*/ 	.short	0x0028
        /*0034*/ 	.byte	0x00, 0xf0, 0x11, 0x00


	//----- nvinfo : EIATTR_KPARAM_INFO
	.align		4
.L_15:
        /*0038*/ 	.byte	0x04, 0x17
        /*003a*/ 	.short	(.L_17 - .L_16)
.L_16:
        /*003c*/ 	.word	0x00000000
        /*0040*/ 	.short	0x0004
        /*0042*/ 	.short	0x0020
        /*0044*/ 	.byte	0x00, 0xf0, 0x21, 0x00


	//----- nvinfo : EIATTR_KPARAM_INFO
	.align		4
.L_17:
        /*0048*/ 	.byte	0x04, 0x17
        /*004a*/ 	.short	(.L_19 - .L_18)
.L_18:
        /*004c*/ 	.word	0x00000000
        /*0050*/ 	.short	0x0003
        /*0052*/ 	.short	0x0018
        /*0054*/ 	.byte	0x00, 0xf5, 0x21, 0x00


	//----- nvinfo : EIATTR_KPARAM_INFO
	.align		4
.L_19:
        /*0058*/ 	.byte	0x04, 0x17
        /*005a*/ 	.short	(.L_21 - .L_20)
.L_20:
        /*005c*/ 	.word	0x00000000
        /*0060*/ 	.short	0x0002
        /*0062*/ 	.short	0x0010
        /*0064*/ 	.byte	0x00, 0xf5, 0x21, 0x00


	//----- nvinfo : EIATTR_KPARAM_INFO
	.align		4
.L_21:
        /*0068*/ 	.byte	0x04, 0x17
        /*006a*/ 	.short	(.L_23 - .L_22)
.L_22:
        /*006c*/ 	.word	0x00000000
        /*0070*/ 	.short	0x0001
        /*0072*/ 	.short	0x0008
        /*0074*/ 	.byte	0x00, 0xf5, 0x21, 0x00


	//----- nvinfo : EIATTR_KPARAM_INFO
	.align		4
.L_23:
        /*0078*/ 	.byte	0x04, 0x17
        /*007a*/ 	.short	(.L_25 - .L_24)
.L_24:
        /*007c*/ 	.word	0x00000000
        /*0080*/ 	.short	0x0000
        /*0082*/ 	.short	0x0000
        /*0084*/ 	.byte	0x00, 0xf5, 0x21, 0x00


	//----- nvinfo : EIATTR_SPARSE_MMA_MASK
	.align		4
.L_25:
        /*0088*/ 	.byte	0x03, 0x50
        /*008a*/ 	.short	0x0000


	//----- nvinfo : EIATTR_MAXREG_COUNT
	.align		4
        /*008c*/ 	.byte	0x03, 0x1b
        /*008e*/ 	.short	0x00ff


	//----- nvinfo : EIATTR_MERCURY_ISA_VERSION
	.align		4
        /*0090*/ 	.byte	0x03, 0x5f
        /*0092*/ 	.short	0x0101


	//----- nvinfo : EIATTR_VRC_CTA_INIT_COUNT
	.align		4
        /*0094*/ 	.byte	0x02, 0x4a
	.zero		1
	.zero		1


	//----- nvinfo : EIATTR_EXIT_INSTR_OFFSETS
	.align		4
        /*0098*/ 	.byte	0x04, 0x1c
        /*009a*/ 	.short	(.L_27 - .L_26)


	//   ....[0]....
.L_26:
        /*009c*/ 	.word	0x00000080


	//   ....[1]....
        /*00a0*/ 	.word	0x00002330


	//----- nvinfo : EIATTR_CRS_STACK_SIZE
	.align		4
.L_27:
        /*00a4*/ 	.byte	0x04, 0x1e
        /*00a6*/ 	.short	(.L_29 - .L_28)
.L_28:
        /*00a8*/ 	.word	0x00000000


	//----- nvinfo : EIATTR_CBANK_PARAM_SIZE
	.align		4
.L_29:
        /*00ac*/ 	.byte	0x03, 0x19
        /*00ae*/ 	.short	0x0040


	//----- nvinfo : EIATTR_PARAM_CBANK
	.align		4
        /*00b0*/ 	.byte	0x04, 0x0a
        /*00b2*/ 	.short	(.L_31 - .L_30)
	.align		4
.L_30:
        /*00b4*/ 	.word	index@(.nv.constant0._Z19clamp_custom_kernelIdEvPKT_PS0_PKlS5_liS0_S0_)
        /*00b8*/ 	.short	0x0380
        /*00ba*/ 	.short	0x0040


	//----- nvinfo : EIATTR_SW_WAR
	.align		4
.L_31:
        /*00bc*/ 	.byte	0x04, 0x36
        /*00be*/ 	.short	(.L_33 - .L_32)
.L_32:
        /*00c0*/ 	.word	0x00000008
.L_33:


//--------------------- .nv.callgraph             --------------------------
	.section	.nv.callgraph,"",@"SHT_CUDA_CALLGRAPH"
	.align	4
	.sectionentsize	8
	.align		4
        /*0000*/ 	.word	0x00000000
	.align		4
        /*0004*/ 	.word	0xffffffff
	.align		4
        /*0008*/ 	.word	0x00000000
	.align		4
        /*000c*/ 	.word	0xfffffffe
	.align		4
        /*0010*/ 	.word	0x00000000
	.align		4
        /*0014*/ 	.word	0xfffffffd
	.align		4
        /*0018*/ 	.word	0x00000000
	.align		4
        /*001c*/ 	.word	0xfffffffc


//--------------------- .text._Z19clamp_custom_kernelIdEvPKT_PS0_PKlS5_liS0_S0_ --------------------------
	.section	.text._Z19clamp_custom_kernelIdEvPKT_PS0_PKlS5_liS0_S0_,"ax",@progbits
	.align	128
        .global         _Z19clamp_custom_kernelIdEvPKT_PS0_PKlS5_liS0_S0_
        .type           _Z19clamp_custom_kernelIdEvPKT_PS0_PKlS5_liS0_S0_,@function
        .size           _Z19clamp_custom_kernelIdEvPKT_PS0_PKlS5_liS0_S0_,(.L_x_51 - _Z19clamp_custom_kernelIdEvPKT_PS0_PKlS5_liS0_S0_)
        .other          _Z19clamp_custom_kernelIdEvPKT_PS0_PKlS5_liS0_S0_,@"STO_CUDA_ENTRY STV_DEFAULT"
_Z19clamp_custom_kernelIdEvPKT_PS0_PKlS5_liS0_S0_:
.text._Z19clamp_custom_kernelIdEvPKT_PS0_PKlS5_liS0_S0_:
[----:B------:R-:W-:Y:S01]  /*0000*/  LDC R1, c[0x0][0x37c] ;  /* 0x0000df00ff017b82 */ /* 0x000fe20000000800 */
[----:B------:R-:W0:Y:S07]  /*0010*/  S2R R0, SR_TID.X ;  /* 0x0000000000007919 */ /* 0x000e2e0000002100 */
[----:B------:R-:W0:Y:S01]  /*0020*/  S2UR UR4, SR_CTAID.X ;  /* 0x00000000000479c3 */ /* 0x000e220000002500 */
[----:B------:R-:W1:Y:S07]  /*0030*/  LDCU.64 UR6, c[0x0][0x3a0] ;  /* 0x00007400ff0677ac */ /* 0x000e6e0008000a00 */
[----:B------:R-:W0:Y:S02]  /*0040*/  LDC R7, c[0x0][0x360] ;  /* 0x0000d800ff077b82 */ /* 0x000e240000000800 */
[----:B0-----:R-:W-:-:S05]  /*0050*/  IMAD R7, R7, UR4, R0 ;  /* 0x0000000407077c24 */ /* 0x001fca000f8e0200 */
[----:B-1----:R-:W-:-:S04]  /*0060*/  ISETP.GE.U32.AND P0, PT, R7, UR6, PT ;  /* 0x0000000607007c0c */ /* 0x002fc8000bf06070 */
[----:B------:R-:W-:-:S13]  /*0070*/  ISETP.GE.AND.EX P0, PT, RZ, UR7, PT, P0 ;  /* 0x00000007ff007c0c */ /* 0x000fda000bf06300 */
[----:B------:R-:W-:Y:S05]  /*0080*/  @P0 EXIT ;  /* 0x000000000000094d */ /* 0x000fea0003800000 */
[----:B------:R-:W0:Y:S01]  /*0090*/  LDCU UR4, c[0x0][0x3a8] ;  /* 0x00007500ff0477ac */ /* 0x000e220008000800 */
[----:B------:R-:W-:Y:S02]  /*00a0*/  IMAD.MOV.U32 R0, RZ, RZ, RZ ;  /* 0x000000ffff007224 */ /* 0x000fe400078e00ff */
[----:B------:R-:W-:Y:S01]  /*00b0*/  IMAD.MOV.U32 R3, RZ, RZ, RZ ;  /* 0x000000ffff037224 */ /* 0x000fe200078e00ff */
[----:B------:R-:W1:Y:S01]  /*00c0*/  LDCU.64 UR12, c[0x0][0x358] ;  /* 0x00006b00ff0c77ac */ /* 0x000e620008000a00 */
[----:B0-----:R-:W-:-:S09]  /*00d0*/  UISETP.GE.AND UP0, UPT, UR4, 0x1, UPT ;  /* 0x000000010400788c */ /* 0x001fd2000bf06270 */
[----:B-1----:R-:W-:Y:S05]  /*00e0*/  BRA.U !UP0, `(.L_x_0) ;  /* 0x0000002108287547 */ /* 0x002fea000b800000 */
[----:B------:R-:W-:Y:S01]  /*00f0*/  UISETP.GE.U32.AND UP0, UPT, UR4, 0x8, UPT ;  /* 0x000000080400788c */ /* 0x000fe2000bf06070 */
[----:B------:R-:W-:Y:S02]  /*0100*/  HFMA2 R0, -RZ, RZ, 0, 0 ;  /* 0x00000000ff007431 */ /* 0x000fe400000001ff */
[----:B------:R-:W-:Y:S01]  /*0110*/  IMAD.MOV.U32 R8, RZ, RZ, RZ ;  /* 0x000000ffff087224 */ /* 0x000fe200078e00ff */
[----:B------:R-:W-:Y:S01]  /*0120*/  CS2R R2, SRZ ;  /* 0x0000000000027805 */ /* 0x000fe2000001ff00 */
[----:B------:R-:W-:-:S04]  /*0130*/  ULOP3.LUT UR10, UR4, 0x7, URZ, 0xc0, !UPT ;  /* 0x00000007040a7892 */ /* 0x000fc8000f8ec0ff */
[----:B------:R-:W-:Y:S08]  /*0140*/  BRA.U !UP0, `(.L_x_1) ;  /* 0x00000011082c7547 */ /* 0x000ff0000b800000 */
[----:B------:R-:W0:Y:S01]  /*0150*/  LDCU.64 UR6, c[0x0][0x398] ;  /* 0x00007300ff0677ac */ /* 0x000e220008000a00 */
[----:B------:R-:W-:Y:S02]  /*0160*/  IMAD.MOV.U32 R0, RZ, RZ, RZ ;  /* 0x000000ffff007224 */ /* 0x000fe400078e00ff */
[----:B------:R-:W-:Y:S01]  /*0170*/  IMAD.MOV.U32 R3, RZ, RZ, RZ ;  /* 0x000000ffff037224 */ /* 0x000fe200078e00ff */
[----:B------:R-:W-:-:S06]  /*0180*/  ULOP3.LUT UR4, UR4, 0x7ffffff8, URZ, 0xc0, !UPT ;  /* 0x7ffffff804047892 */ /* 0x000fcc000f8ec0ff */
[----:B------:R-:W-:Y:S01]  /*0190*/  MOV R2, UR4 ;  /* 0x0000000400027c02 */ /* 0x000fe20008000f00 */
[----:B0-----:R-:W-:-:S04]  /*01a0*/  UIADD3 UR5, UP0, UPT, UR6, 0x20, URZ ;  /* 0x0000002006057890 */ /* 0x001fc8000ff1e0ff */
[----:B------:R-:W-:Y:S02]  /*01b0*/  UIADD3.X UR6, UPT, UPT, URZ, UR7, URZ, UP0, !UPT ;  /* 0x00000007ff067290 */ /* 0x000fe400087fe4ff */
[----:B------:R-:W-:Y:S01]  /*01c0*/  IMAD.U32 R16, RZ, RZ, UR5 ;  /* 0x00000005ff107e24 */ /* 0x000fe2000f8e00ff */
[----:B------:R-:W-:-:S03]  /*01d0*/  UIADD3 UR7, UPT, UPT, -UR4, URZ, URZ ;  /* 0x000000ff04077290 */ /* 0x000fc6000fffe1ff */
[----:B------:R-:W-:-:S09]  /*01e0*/  IMAD.U32 R17, RZ, RZ, UR6 ;  /* 0x00000006ff117e24 */ /* 0x000fd2000f8e00ff */
.L_x_26:
[----:B------:R-:W2:Y:S01]  /*01f0*/  LDG.E.64.CONSTANT R4, desc[UR12][R16.64+-0x20] ;  /* 0xffffe00c10047981 */ /* 0x000ea2000c1e9b00 */
[----:B------:R-:W-:Y:S01]  /*0200*/  UIADD3 UR7, UPT, UPT, UR7, 0x8, URZ ;  /* 0x0000000807077890 */ /* 0x000fe2000fffe0ff */
[----:B------:R-:W-:Y:S01]  /*0210*/  BSSY.RECONVERGENT B0, `(.L_x_2) ;  /* 0x000001f000007945 */ /* 0x000fe20003800200 */
[----:B------:R-:W-:Y:S01]  /*0220*/  MOV R18, R7 ;  /* 0x0000000700127202 */ /* 0x000fe20000000f00 */
[----:B------:R-:W-:Y:S01]  /*0230*/  IMAD.MOV.U32 R19, RZ, RZ, R8 ;  /* 0x000000ffff137224 */ /* 0x000fe200078e0008 */
[----:B------:R-:W-:Y:S01]  /*0240*/  UISETP.NE.AND UP0, UPT, UR7, URZ, UPT ;  /* 0x000000ff0700728c */ /* 0x000fe2000bf05270 */
[----:B--2---:R-:W-:-:S04]  /*0250*/  LOP3.LUT R6, R8, R5, RZ, 0xfc, !PT ;  /* 0x0000000508067212 */ /* 0x004fc800078efcff */
[----:B------:R-:W-:-:S13]  /*0260*/  ISETP.NE.U32.AND P0, PT, R6, RZ, PT ;  /* 0x000000ff0600720c */ /* 0x000fda0003f05070 */
[----:B------:R-:W-:Y:S05]  /*0270*/  @P0 BRA `(.L_x_3) ;  /* 0x0000000000500947 */ /* 0x000fea0003800000 */
[----:B------:R-:W0:Y:S01]  /*0280*/  I2F.U32.RP R5, R4 ;  /* 0x0000000400057306 */ /* 0x000e220000209000 */
[----:B------:R-:W-:Y:S02]  /*0290*/  IADD3 R11, PT, PT, RZ, -R4, RZ ;  /* 0x80000004ff0b7210 */ /* 0x000fe40007ffe0ff */
[----:B------:R-:W-:-:S05]  /*02a0*/  ISETP.NE.U32.AND P1, PT, R4, RZ, PT ;  /* 0x000000ff0400720c */ /* 0x000fca0003f25070 */
[----:B0-----:R-:W0:Y:S02]  /*02b0*/  MUFU.RCP R5, R5 ;  /* 0x0000000500057308 */ /* 0x001e240000001000 */
[----:B0-----:R-:W-:-:S06]  /*02c0*/  VIADD R8, R5, 0xffffffe ;  /* 0x0ffffffe05087836 */ /* 0x001fcc0000000000 */
[----:B------:R0:W1:Y:S02]  /*02d0*/  F2I.FTZ.U32.TRUNC.NTZ R9, R8 ;  /* 0x0000000800097305 */ /* 0x000064000021f000 */
[----:B0-----:R-:W-:Y:S02]  /*02e0*/  IMAD.MOV.U32 R8, RZ, RZ, RZ ;  /* 0x000000ffff087224 */ /* 0x001fe400078e00ff */
[----:B-1----:R-:W-:-:S04]  /*02f0*/  IMAD R11, R11, R9, RZ ;  /* 0x000000090b0b7224 */ /* 0x002fc800078e02ff */
[----:B------:R-:W-:-:S04]  /*0300*/  IMAD.HI.U32 R6, R9, R11, R8 ;  /* 0x0000000b09067227 */ /* 0x000fc800078e0008 */
[----:B------:R-:W-:Y:S02]  /*0310*/  HFMA2 R9, -RZ, RZ, 0, 0 ;  /* 0x00000000ff097431 */ /* 0x000fe400000001ff */
[----:B------:R-:W-:-:S04]  /*0320*/  IMAD.HI.U32 R6, R6, R7, RZ ;  /* 0x0000000706067227 */ /* 0x000fc800078e00ff */
[----:B------:R-:W-:-:S04]  /*0330*/  IMAD.MOV R6, RZ, RZ, -R6 ;  /* 0x000000ffff067224 */ /* 0x000fc800078e0a06 */
[----:B------:R-:W-:-:S05]  /*0340*/  IMAD R7, R4, R6, R7 ;  /* 0x0000000604077224 */ /* 0x000fca00078e0207 */
[----:B------:R-:W-:-:S13]  /*0350*/  ISETP.GE.U32.AND P0, PT, R7, R4, PT ;  /* 0x000000040700720c */ /* 0x000fda0003f06070 */
[----:B------:R-:W-:-:S04]  /*0360*/  @P0 IADD3 R7, PT, PT, -R4, R7, RZ ;  /* 0x0000000704070210 */ /* 0x000fc80007ffe1ff */
[----:B------:R-:W-:-:S13]  /*0370*/  ISETP.GE.U32.AND P0, PT, R7, R4, PT ;  /* 0x000000040700720c */ /* 0x000fda0003f06070 */
[----:B------:R-:W-:Y:S01]  /*0380*/  @P0 IMAD.IADD R7, R7, 0x1, -R4 ;  /* 0x0000000107070824 */ /* 0x000fe200078e0a04 */
[----:B------:R-:W-:-:S05]  /*0390*/  @!P1 LOP3.LUT R7, RZ, R4, RZ, 0x33, !PT ;  /* 0x00000004ff079212 */ /* 0x000fca00078e33ff */
[----:B------:R-:W-:Y:S01]  /*03a0*/  IMAD.MOV.U32 R8, RZ, RZ, R7 ;  /* 0x000000ffff087224 */ /* 0x000fe200078e0007 */
[----:B------:R-:W-:Y:S06]  /*03b0*/  BRA `(.L_x_4) ;  /* 0x0000000000107947 */ /* 0x000fec0003800000 */
.L_x_3:
[----:B------:R-:W-:Y:S01]  /*03c0*/  IMAD.MOV.U32 R6, RZ, RZ, R4 ;  /* 0x000000ffff067224 */ /* 0x000fe200078e0004 */
[----:B------:R-:W-:-:S07]  /*03d0*/  MOV R4, 0x3f0 ;  /* 0x000003f000047802 */ /* 0x000fce0000000f00 */
[----:B------:R-:W-:Y:S05]  /*03e0*/  CALL.REL.NOINC `($__internal_0_$__cuda_sm20_rem_s64) ;  /* 0x0000001c00d47944 */ /* 0x000fea0003c00000 */
[----:B------:R-:W-:-:S07]  /*03f0*/  IMAD.MOV.U32 R8, RZ, RZ, R10 ;  /* 0x000000ffff087224 */ /* 0x000fce00078e000a */
.L_x_4:
[----:B------:R-:W-:Y:S05]  /*0400*/  BSYNC.RECONVERGENT B0 ;  /* 0x0000000000007941 */ /* 0x000fea0003800200 */
.L_x_2:
[----:B------:R-:W2:Y:S01]  /*0410*/  LDG.E.64.CONSTANT R4, desc[UR12][R16.64+-0x18] ;  /* 0xffffe80c10047981 */ /* 0x000ea2000c1e9b00 */
[----:B------:R-:W-:Y:S01]  /*0420*/  BSSY.RECONVERGENT B0, `(.L_x_5) ;  /* 0x000001d000007945 */ /* 0x000fe20003800200 */
[----:B--2---:R-:W-:-:S04]  /*0430*/  LOP3.LUT R6, R9, R5, RZ, 0xfc, !PT ;  /* 0x0000000509067212 */ /* 0x004fc800078efcff */
[----:B------:R-:W-:-:S13]  /*0440*/  ISETP.NE.U32.AND P0, PT, R6, RZ, PT ;  /* 0x000000ff0600720c */ /* 0x000fda0003f05070 */
[----:B------:R-:W-:Y:S05]  /*0450*/  @P0 BRA `(.L_x_6) ;  /* 0x00000000004c0947 */ /* 0x000fea0003800000 */
[----:B------:R-:W0:Y:S01]  /*0460*/  I2F.U32.RP R5, R4 ;  /* 0x0000000400057306 */ /* 0x000e220000209000 */
[----:B------:R-:W-:Y:S01]  /*0470*/  IMAD.MOV R9, RZ, RZ, -R4 ;  /* 0x000000ffff097224 */ /* 0x000fe200078e0a04 */
[----:B------:R-:W-:-:S06]  /*0480*/  ISETP.NE.U32.AND P1, PT, R4, RZ, PT ;  /* 0x000000ff0400720c */ /* 0x000fcc0003f25070 */
[----:B0-----:R-:W0:Y:S02]  /*0490*/  MUFU.RCP R5, R5 ;  /* 0x0000000500057308 */ /* 0x001e240000001000 */
[----:B0-----:R-:W-:-:S06]  /*04a0*/  IADD3 R6, PT, PT, R5, 0xffffffe, RZ ;  /* 0x0ffffffe05067810 */ /* 0x001fcc0007ffe0ff */
[----:B------:R0:W1:Y:S02]  /*04b0*/  F2I.FTZ.U32.TRUNC.NTZ R7, R6 ;  /* 0x0000000600077305 */ /* 0x000064000021f000 */
[----:B0-----:R-:W-:Y:S02]  /*04c0*/  IMAD.MOV.U32 R6, RZ, RZ, RZ ;  /* 0x000000ffff067224 */ /* 0x001fe400078e00ff */
[----:B-1----:R-:W-:-:S04]  /*04d0*/  IMAD R9, R9, R7, RZ ;  /* 0x0000000709097224 */ /* 0x002fc800078e02ff */
[----:B------:R-:W-:Y:S01]  /*04e0*/  IMAD.HI.U32 R7, R7, R9, R6 ;  /* 0x0000000907077227 */ /* 0x000fe200078e0006 */
[----:B------:R-:W-:-:S05]  /*04f0*/  MOV R9, RZ ;  /* 0x000000ff00097202 */ /* 0x000fca0000000f00 */
[----:B------:R-:W-:-:S05]  /*0500*/  IMAD.HI.U32 R7, R7, R8, RZ ;  /* 0x0000000807077227 */ /* 0x000fca00078e00ff */
[----:B------:R-:W-:-:S05]  /*0510*/  IADD3 R7, PT, PT, -R7, RZ, RZ ;  /* 0x000000ff07077210 */ /* 0x000fca0007ffe1ff */
[----:B------:R-:W-:-:S05]  /*0520*/  IMAD R8, R4, R7, R8 ;  /* 0x0000000704087224 */ /* 0x000fca00078e0208 */
[----:B------:R-:W-:-:S13]  /*0530*/  ISETP.GE.U32.AND P0, PT, R8, R4, PT ;  /* 0x000000040800720c */ /* 0x000fda0003f06070 */
[----:B------:R-:W-:-:S05]  /*0540*/  @P0 IMAD.IADD R8, R8, 0x1, -R4 ;  /* 0x0000000108080824 */ /* 0x000fca00078e0a04 */
[----:B------:R-:W-:-:S13]  /*0550*/  ISETP.GE.U32.AND P0, PT, R8, R4, PT ;  /* 0x000000040800720c */ /* 0x000fda0003f06070 */
[----:B------:R-:W-:Y:S01]  /*0560*/  @P0 IMAD.IADD R8, R8, 0x1, -R4 ;  /* 0x0000000108080824 */ /* 0x000fe200078e0a04 */
[----:B------:R-:W-:Y:S01]  /*0570*/  @!P1 LOP3.LUT R8, RZ, R4, RZ, 0x33, !PT ;  /* 0x00000004ff089212 */ /* 0x000fe200078e33ff */
[----:B------:R-:W-:Y:S06]  /*0580*/  BRA `(.L_x_7) ;  /* 0x0000000000187947 */ /* 0x000fec0003800000 */
.L_x_6:
[----:B------:R-:W-:Y:S01]  /*0590*/  IMAD.MOV.U32 R7, RZ, RZ, R8 ;  /* 0x000000ffff077224 */ /* 0x000fe200078e0008 */
[----:B------:R-:W-:Y:S01]  /*05a0*/  MOV R6, R4 ;  /* 0x0000000400067202 */ /* 0x000fe20000000f00 */
[----:B------:R-:W-:Y:S01]  /*05b0*/  IMAD.MOV.U32 R8, RZ, RZ, R9 ;  /* 0x000000ffff087224 */ /* 0x000fe200078e0009 */
[----:B------:R-:W-:-:S07]  /*05c0*/  MOV R4, 0x5e0 ;  /* 0x000005e000047802 */ /* 0x000fce0000000f00 */
[----:B------:R-:W-:Y:S05]  /*05d0*/  CALL.REL.NOINC `($__internal_0_$__cuda_sm20_rem_s64) ;  /* 0x0000001c00587944 */ /* 0x000fea0003c00000 */
[----:B------:R-:W-:-:S07]  /*05e0*/  IMAD.MOV.U32 R8, RZ, RZ, R10 ;  /* 0x000000ffff087224 */ /* 0x000fce00078e000a */
.L_x_7:
[----:B------:R-:W-:Y:S05]  /*05f0*/  BSYNC.RECONVERGENT B0 ;  /* 0x0000000000007941 */ /* 0x000fea0003800200 */
.L_x_5:
[----:B------:R-:W2:Y:S01]  /*0600*/  LDG.E.64.CONSTANT R4, desc[UR12][R16.64+-0x10] ;  /* 0xfffff00c10047981 */ /* 0x000ea2000c1e9b00 */
[----:B------:R-:W-:Y:S01]  /*0610*/  BSSY.RECONVERGENT B0, `(.L_x_8) ;  /* 0x000001d000007945 */ /* 0x000fe20003800200 */
        /* <DEDUP_REMOVED lines=12> */
[----:B------:R-:W-:Y:S02]  /*06e0*/  IMAD.MOV.U32 R9, RZ, RZ, RZ ;  /* 0x000000ffff097224 */ /* 0x000fe400078e00ff */
[----:B------:R-:W-:-:S04]  /*06f0*/  IMAD.HI.U32 R7, R7, R8, RZ ;  /* 0x0000000807077227 */ /* 0x000fc800078e00ff */
[----:B------:R-:W-:-:S04]  /*0700*/  IMAD.MOV R7, RZ, RZ, -R7 ;  /* 0x000000ffff077224 */ /* 0x000fc800078e0a07 */
[----:B------:R-:W-:-:S05]  /*0710*/  IMAD R8, R4, R7, R8 ;  /* 0x0000000704087224 */ /* 0x000fca00078e0208 */
[----:B------:R-:W-:-:S13]  /*0720*/  ISETP.GE.U32.AND P0, PT, R8, R4, PT ;  /* 0x000000040800720c */ /* 0x000fda0003f06070 */
[----:B------:R-:W-:-:S04]  /*0730*/  @P0 IADD3 R8, PT, PT, -R4, R8, RZ ;  /* 0x0000000804080210 */ /* 0x000fc80007ffe1ff */
[----:B------:R-:W-:-:S13]  /*0740*/  ISETP.GE.U32.AND P0, PT, R8, R4, PT ;  /* 0x000000040800720c */ /* 0x000fda0003f06070 */
[----:B------:R-:W-:Y:S01]  /*0750*/  @P0 IMAD.IADD R8, R8, 0x1, -R4 ;  /* 0x0000000108080824 */ /* 0x000fe200078e0a04 */
[----:B------:R-:W-:Y:S01]  /*0760*/  @!P1 LOP3.LUT R8, RZ, R4, RZ, 0x33, !PT ;  /* 0x00000004ff089212 */ /* 0x000fe200078e33ff */
[----:B------:R-:W-:Y:S06]  /*0770*/  BRA `(.L_x_10) ;  /* 0x0000000000187947 */ /* 0x000fec0003800000 */
.L_x_9:
[----:B------:R-:W-:Y:S01]  /*0780*/  MOV R7, R8 ;  /* 0x0000000800077202 */ /* 0x000fe20000000f00 */
[----:B------:R-:W-:Y:S01]  /*0790*/  IMAD.MOV.U32 R6, RZ, RZ, R4 ;  /* 0x000000ffff067224 */ /* 0x000fe200078e0004 */
[----:B------:R-:W-:Y:S01]  /*07a0*/  MOV R4, 0x7d0 ;  /* 0x000007d000047802 */ /* 0x000fe20000000f00 */
[----:B------:R-:W-:-:S07]  /*07b0*/  IMAD.MOV.U32 R8, RZ, RZ, R9 ;  /* 0x000000ffff087224 */ /* 0x000fce00078e0009 */
[----:B------:R-:W-:Y:S05]  /*07c0*/  CALL.REL.NOINC `($__internal_0_$__cuda_sm20_rem_s64) ;  /* 0x0000001800dc7944 */ /* 0x000fea0003c00000 */
[----:B------:R-:W-:-:S07]  /*07d0*/  MOV R8, R10 ;  /* 0x0000000a00087202 */ /* 0x000fce0000000f00 */
.L_x_10:
[----:B------:R-:W-:Y:S05]  /*07e0*/  BSYNC.RECONVERGENT B0 ;  /* 0x0000000000007941 */ /* 0x000fea0003800200 */
.L_x_8:
        /* <DEDUP_REMOVED lines=9> */
[----:B0-----:R-:W-:-:S06]  /*0880*/  VIADD R6, R5, 0xffffffe ;  /* 0x0ffffffe05067836 */ /* 0x001fcc0000000000 */
[----:B------:R0:W1:Y:S02]  /*0890*/  F2I.FTZ.U32.TRUNC.NTZ R7, R6 ;  /* 0x0000000600077305 */ /* 0x000064000021f000 */
[----:B0-----:R-:W-:Y:S02]  /*08a0*/  HFMA2 R6, -RZ, RZ, 0, 0 ;  /* 0x00000000ff067431 */ /* 0x001fe400000001ff */
[----:B-1----:R-:W-:-:S04]  /*08b0*/  IMAD R9, R9, R7, RZ ;  /* 0x0000000709097224 */ /* 0x002fc800078e02ff */
[----:B------:R-:W-:-:S04]  /*08c0*/  IMAD.HI.U32 R7, R7, R9, R6 ;  /* 0x0000000907077227 */ /* 0x000fc800078e0006 */
[----:B------:R-:W-:Y:S02]  /*08d0*/  IMAD.MOV.U32 R9, RZ, RZ, RZ ;  /* 0x000000ffff097224 */ /* 0x000fe400078e00ff */
[----:B------:R-:W-:-:S04]  /*08e0*/  IMAD.HI.U32 R7, R7, R8, RZ ;  /* 0x0000000807077227 */ /* 0x000fc800078e00ff */
[----:B------:R-:W-:-:S04]  /*08f0*/  IMAD.MOV R7, RZ, RZ, -R7 ;  /* 0x000000ffff077224 */ /* 0x000fc800078e0a07 */
[----:B------:R-:W-:-:S05]  /*0900*/  IMAD R8, R4, R7, R8 ;  /* 0x0000000704087224 */ /* 0x000fca00078e0208 */
[----:B------:R-:W-:-:S13]  /*0910*/  ISETP.GE.U32.AND P0, PT, R8, R4, PT ;  /* 0x000000040800720c */ /* 0x000fda0003f06070 */
[----:B------:R-:W-:-:S05]  /*0920*/  @P0 IMAD.IADD R8, R8, 0x1, -R4 ;  /* 0x0000000108080824 */ /* 0x000fca00078e0a04 */
[----:B------:R-:W-:-:S13]  /*0930*/  ISETP.GE.U32.AND P0, PT, R8, R4, PT ;  /* 0x000000040800720c */ /* 0x000fda0003f06070 */
[----:B------:R-:W-:Y:S02]  /*0940*/  @P0 IADD3 R8, PT, PT, -R4, R8, RZ ;  /* 0x0000000804080210 */ /* 0x000fe40007ffe1ff */
[----:B------:R-:W-:Y:S01]  /*0950*/  @!P1 LOP3.LUT R8, RZ, R4, RZ, 0x33, !PT ;  /* 0x00000004ff089212 */ /* 0x000fe200078e33ff */
[----:B------:R-:W-:Y:S06]  /*0960*/  BRA `(.L_x_13) ;  /* 0x0000000000187947 */ /* 0x000fec0003800000 */
.L_x_12:
[----:B------:R-:W-:Y:S01]  /*0970*/  IMAD.MOV.U32 R7, RZ, RZ, R8 ;  /* 0x000000ffff077224 */ /* 0x000fe200078e0008 */
[----:B------:R-:W-:Y:S01]  /*0980*/  MOV R8, R9 ;  /* 0x0000000900087202 */ /* 0x000fe20000000f00 */
[----:B------:R-:W-:Y:S01]  /*0990*/  IMAD.MOV.U32 R6, RZ, RZ, R4 ;  /* 0x000000ffff067224 */ /* 0x000fe200078e0004 */
[----:B------:R-:W-:-:S07]  /*09a0*/  MOV R4, 0x9c0 ;  /* 0x000009c000047802 */ /* 0x000fce0000000f00 */
[----:B------:R-:W-:Y:S05]  /*09b0*/  CALL.REL.NOINC `($__internal_0_$__cuda_sm20_rem_s64) ;  /* 0x0000001800607944 */ /* 0x000fea0003c00000 */
[----:B------:R-:W-:-:S07]  /*09c0*/  IMAD.MOV.U32 R8, RZ, RZ, R10 ;  /* 0x000000ffff087224 */ /* 0x000fce00078e000a */
.L_x_13:
[----:B------:R-:W-:Y:S05]  /*09d0*/  BSYNC.RECONVERGENT B0 ;  /* 0x0000000000007941 */ /* 0x000fea0003800200 */
.L_x_11:
        /* <DEDUP_REMOVED lines=13> */
[----:B------:R-:W-:-:S04]  /*0ab0*/  IMAD.HI.U32 R7, R7, R9, R6 ;  /* 0x0000000907077227 */ /* 0x000fc800078e0006 */
[----:B------:R-:W-:Y:S02]  /*0ac0*/  HFMA2 R9, -RZ, RZ, 0, 0 ;  /* 0x00000000ff097431 */ /* 0x000fe400000001ff */
        /* <DEDUP_REMOVED lines=9> */
.L_x_15:
[----:B------:R-:W-:Y:S01]  /*0b60*/  IMAD.MOV.U32 R7, RZ, RZ, R8 ;  /* 0x000000ffff077224 */ /* 0x000fe200078e0008 */
[----:B------:R-:W-:Y:S01]  /*0b70*/  MOV R6, R4 ;  /* 0x0000000400067202 */ /* 0x000fe20000000f00 */
[----:B------:R-:W-:Y:S01]  /*0b80*/  IMAD.MOV.U32 R8, RZ, RZ, R9 ;  /* 0x000000ffff087224 */ /* 0x000fe200078e0009 */
[----:B------:R-:W-:-:S07]  /*0b90*/  MOV R4, 0xbb0 ;  /* 0x00000bb000047802 */ /* 0x000fce0000000f00 */
[----:B------:R-:W-:Y:S05]  /*0ba0*/  CALL.REL.NOINC `($__internal_0_$__cuda_sm20_rem_s64) ;  /* 0x0000001400e47944 */ /* 0x000fea0003c00000 */
[----:B------:R-:W-:-:S07]  /*0bb0*/  IMAD.MOV.U32 R8, RZ, RZ, R10 ;  /* 0x000000ffff087224 */ /* 0x000fce00078e000a */
.L_x_16:
[----:B------:R-:W-:Y:S05]  /*0bc0*/  BSYNC.RECONVERGENT B0 ;  /* 0x0000000000007941 */ /* 0x000fea0003800200 */
.L_x_14:
        /* <DEDUP_REMOVED lines=24> */
.L_x_18:
[----:B------:R-:W-:Y:S01]  /*0d50*/  MOV R7, R8 ;  /* 0x0000000800077202 */ /* 0x000fe20000000f00 */
[----:B------:R-:W-:Y:S01]  /*0d60*/  IMAD.MOV.U32 R6, RZ, RZ, R4 ;  /* 0x000000ffff067224 */ /* 0x000fe200078e0004 */
[----:B------:R-:W-:Y:S01]  /*0d70*/  MOV R4, 0xda0 ;  /* 0x00000da000047802 */ /* 0x000fe20000000f00 */
[----:B------:R-:W-:-:S07]  /*0d80*/  IMAD.MOV.U32 R8, RZ, RZ, R9 ;  /* 0x000000ffff087224 */ /* 0x000fce00078e0009 */
[----:B------:R-:W-:Y:S05]  /*0d90*/  CALL.REL.NOINC `($__internal_0_$__cuda_sm20_rem_s64) ;  /* 0x0000001400687944 */ /* 0x000fea0003c00000 */
[----:B------:R-:W-:-:S07]  /*0da0*/  MOV R8, R10 ;  /* 0x0000000a00087202 */ /* 0x000fce0000000f00 */
.L_x_19:
[----:B------:R-:W-:Y:S05]  /*0db0*/  BSYNC.RECONVERGENT B0 ;  /* 0x0000000000007941 */ /* 0x000fea0003800200 */
.L_x_17:
        /* <DEDUP_REMOVED lines=24> */
.L_x_21:
[----:B------:R-:W-:Y:S01]  /*0f40*/  IMAD.MOV.U32 R7, RZ, RZ, R8 ;  /* 0x000000ffff077224 */ /* 0x000fe200078e0008 */
[----:B------:R-:W-:Y:S01]  /*0f50*/  MOV R8, R9 ;  /* 0x0000000900087202 */ /* 0x000fe20000000f00 */
[----:B------:R-:W-:Y:S01]  /*0f60*/  IMAD.MOV.U32 R6, RZ, RZ, R4 ;  /* 0x000000ffff067224 */ /* 0x000fe200078e0004 */
[----:B------:R-:W-:-:S07]  /*0f70*/  MOV R4, 0xf90 ;  /* 0x00000f9000047802 */ /* 0x000fce0000000f00 */
[----:B------:R-:W-:Y:S05]  /*0f80*/  CALL.REL.NOINC `($__internal_0_$__cuda_sm20_rem_s64) ;  /* 0x0000001000ec7944 */ /* 0x000fea0003c00000 */
[----:B------:R-:W-:-:S07]  /*0f90*/  IMAD.MOV.U32 R8, RZ, RZ, R10 ;  /* 0x000000ffff087224 */ /* 0x000fce00078e000a */
.L_x_22:
[----:B------:R-:W-:Y:S05]  /*0fa0*/  BSYNC.RECONVERGENT B0 ;  /* 0x0000000000007941 */ /* 0x000fea0003800200 */
.L_x_20:
        /* <DEDUP_REMOVED lines=13> */
[----:B------:R-:W-:-:S06]  /*1080*/  IMAD.HI.U32 R7, R7, R9, R6 ;  /* 0x0000000907077227 */ /* 0x000fcc00078e0006 */
[----:B------:R-:W-:-:S05]  /*1090*/  IMAD.HI.U32 R7, R7, R8, RZ ;  /* 0x0000000807077227 */ /* 0x000fca00078e00ff */
[----:B------:R-:W-:-:S05]  /*10a0*/  IADD3 R7, PT, PT, -R7, RZ, RZ ;  /* 0x000000ff07077210 */ /* 0x000fca0007ffe1ff */
[----:B------:R-:W-:Y:S02]  /*10b0*/  IMAD R7, R4, R7, R8 ;  /* 0x0000000704077224 */ /* 0x000fe400078e0208 */
[----:B------:R-:W-:-:S03]  /*10c0*/  HFMA2 R8, -RZ, RZ, 0, 0 ;  /* 0x00000000ff087431 */ /* 0x000fc600000001ff */
[----:B------:R-:W-:-:S13]  /*10d0*/  ISETP.GE.U32.AND P0, PT, R7, R4, PT ;  /* 0x000000040700720c */ /* 0x000fda0003f06070 */
[----:B------:R-:W-:-:S05]  /*10e0*/  @P0 IMAD.IADD R7, R7, 0x1, -R4 ;  /* 0x0000000107070824 */ /* 0x000fca00078e0a04 */
[----:B------:R-:W-:-:S13]  /*10f0*/  ISETP.GE.U32.AND P0, PT, R7, R4, PT ;  /* 0x000000040700720c */ /* 0x000fda0003f06070 */
[----:B------:R-:W-:Y:S01]  /*1100*/  @P0 IMAD.IADD R7, R7, 0x1, -R4 ;  /* 0x0000000107070824 */ /* 0x000fe200078e0a04 */
[----:B------:R-:W-:Y:S01]  /*1110*/  @!P1 LOP3.LUT R7, RZ, R4, RZ, 0x33, !PT ;  /* 0x00000004ff079212 */ /* 0x000fe200078e33ff */
[----:B------:R-:W-:Y:S06]  /*1120*/  BRA `(.L_x_25) ;  /* 0x00000000001c7947 */ /* 0x000fec0003800000 */
.L_x_24:
[----:B------:R-:W-:Y:S01]  /*1130*/  IMAD.MOV.U32 R7, RZ, RZ, R8 ;  /* 0x000000ffff077224 */ /* 0x000fe200078e0008 */
[----:B------:R-:W-:Y:S01]  /*1140*/  MOV R6, R4 ;  /* 0x0000000400067202 */ /* 0x000fe20000000f00 */
[----:B------:R-:W-:Y:S01]  /*1150*/  IMAD.MOV.U32 R8, RZ, RZ, R9 ;  /* 0x000000ffff087224 */ /* 0x000fe200078e0009 */
[----:B------:R-:W-:-:S07]  /*1160*/  MOV R4, 0x1180 ;  /* 0x0000118000047802 */ /* 0x000fce0000000f00 */
[----:B------:R-:W-:Y:S05]  /*1170*/  CALL.REL.NOINC `($__internal_0_$__cuda_sm20_rem_s64) ;  /* 0x0000001000707944 */ /* 0x000fea0003c00000 */
[----:B------:R-:W-:Y:S02]  /*1180*/  IMAD.MOV.U32 R7, RZ, RZ, R10 ;  /* 0x000000ffff077224 */ /* 0x000fe400078e000a */
[----:B------:R-:W-:-:S07]  /*1190*/  IMAD.MOV.U32 R8, RZ, RZ, R9 ;  /* 0x000000ffff087224 */ /* 0x000fce00078e0009 */
.L_x_25:
[----:B------:R-:W-:Y:S05]  /*11a0*/  BSYNC.RECONVERGENT B0 ;  /* 0x0000000000007941 */ /* 0x000fea0003800200 */
.L_x_23:
[----:B------:R-:W-:Y:S02]  /*11b0*/  IADD3 R0, P0, P1, -R7, R18, R0 ;  /* 0x0000001207007210 */ /* 0x000fe4000791e100 */
[----:B------:R-:W-:Y:S02]  /*11c0*/  IADD3 R16, P2, PT, R16, 0x40, RZ ;  /* 0x0000004010107810 */ /* 0x000fe40007f5e0ff */
[----:B------:R-:W-:Y:S02]  /*11d0*/  IADD3.X R3, PT, PT, ~R8, R19, R3, P0, P1 ;  /* 0x0000001308037210 */ /* 0x000fe400007e2503 */
[----:B------:R-:W-:Y:S01]  /*11e0*/  IADD3.X R17, PT, PT, RZ, R17, RZ, P2, !PT ;  /* 0x00000011ff117210 */ /* 0x000fe200017fe4ff */
[----:B------:R-:W-:Y:S08]  /*11f0*/  BRA.U UP0, `(.L_x_26) ;  /* 0xffffffed00fc7547 */ /* 0x000ff0000b83ffff */
.L_x_1:
[----:B------:R-:W-:-:S09]  /*1200*/  UISETP.NE.AND UP0, UPT, UR10, URZ, UPT ;  /* 0x000000ff0a00728c */ /* 0x000fd2000bf05270 */
[----:B------:R-:W-:Y:S05]  /*1210*/  BRA.U !UP0, `(.L_x_0) ;  /* 0x0000000d08dc7547 */ /* 0x000fea000b800000 */
[----:B------:R-:W0:Y:S01]  /*1220*/  LDCU UR8, c[0x0][0x3a8] ;  /* 0x00007500ff0877ac */ /* 0x000e220008000800 */
[----:B------:R-:W-:Y:S02]  /*1230*/  UISETP.GE.U32.AND UP0, UPT, UR10, 0x4, UPT ;  /* 0x000000040a00788c */ /* 0x000fe4000bf06070 */
[----:B0-----:R-:W-:-:S07]  /*1240*/  ULOP3.LUT UR8, UR8, 0x3, URZ, 0xc0, !UPT ;  /* 0x0000000308087892 */ /* 0x001fce000f8ec0ff */
[----:B------:R-:W-:Y:S05]  /*1250*/  BRA.U !UP0, `(.L_x_27) ;  /* 0x00000009080c7547 */ /* 0x000fea000b800000 */
[----:B------:R-:W0:Y:S02]  /*1260*/  LDC.64 R16, c[0x0][0x398] ;  /* 0x0000e600ff107b82 */ /* 0x000e240000000a00 */
[----:B0-----:R-:W-:-:S05]  /*1270*/  IMAD.WIDE.U32 R16, R2, 0x8, R16 ;  /* 0x0000000802107825 */ /* 0x001fca00078e0010 */
        /* <DEDUP_REMOVED lines=22> */
[----:B------:R-:W-:-:S05]  /*13e0*/  @!P1 LOP3.LUT R9, RZ, R4, RZ, 0x33, !PT ;  /* 0x00000004ff099212 */ /* 0x000fca00078e33ff */
[----:B------:R-:W-:Y:S01]  /*13f0*/  IMAD.MOV.U32 R10, RZ, RZ, R9 ;  /* 0x000000ffff0a7224 */ /* 0x000fe200078e0009 */
[----:B------:R-:W-:Y:S06]  /*1400*/  BRA `(.L_x_30) ;  /* 0x0000000000107947 */ /* 0x000fec0003800000 */
.L_x_29:
[----:B------:R-:W-:Y:S02]  /*1410*/  MOV R6, R4 ;  /* 0x0000000400067202 */ /* 0x000fe40000000f00 */
[----:B------:R-:W-:-:S07]  /*1420*/  MOV R4, 0x1440 ;  /* 0x0000144000047802 */ /* 0x000fce0000000f00 */
[----:B------:R-:W-:Y:S05]  /*1430*/  CALL.REL.NOINC `($__internal_0_$__cuda_sm20_rem_s64) ;  /* 0x0000000c00c07944 */ /* 0x000fea0003c00000 */
[----:B------:R-:W-:-:S07]  /*1440*/  IMAD.MOV.U32 R11, RZ, RZ, R9 ;  /* 0x000000ffff0b7224 */ /* 0x000fce00078e0009 */
.L_x_30:
[----:B------:R-:W-:Y:S05]  /*1450*/  BSYNC.RECONVERGENT B0 ;  /* 0x0000000000007941 */ /* 0x000fea0003800200 */
.L_x_28:
[----:B------:R-:W2:Y:S01]  /*1460*/  LDG.E.64.CONSTANT R4, desc[UR12][R16.64+0x8] ;  /* 0x0000080c10047981 */ /* 0x000ea2000c1e9b00 */
[----:B------:R-:W-:Y:S01]  /*1470*/  IADD3 R0, P1, PT, R0, R7, RZ ;  /* 0x0000000700007210 */ /* 0x000fe20007f3e0ff */
[----:B------:R-:W-:Y:S04]  /*1480*/  BSSY.RECONVERGENT B0, `(.L_x_31) ;  /* 0x000001e000007945 */ /* 0x000fe80003800200 */
[----:B------:R-:W-:Y:S01]  /*1490*/  IMAD.X R3, R3, 0x1, R8, P1 ;  /* 0x0000000103037824 */ /* 0x000fe200008e0608 */
        /* <DEDUP_REMOVED lines=22> */
.L_x_32:
[----:B------:R-:W-:Y:S01]  /*1600*/  MOV R6, R4 ;  /* 0x0000000400067202 */ /* 0x000fe20000000f00 */
[----:B------:R-:W-:Y:S01]  /*1610*/  IMAD.MOV.U32 R7, RZ, RZ, R10 ;  /* 0x000000ffff077224 */ /* 0x000fe200078e000a */
[----:B------:R-:W-:Y:S01]  /*1620*/  MOV R4, 0x1650 ;  /* 0x0000165000047802 */ /* 0x000fe20000000f00 */
[----:B------:R-:W-:-:S07]  /*1630*/  IMAD.MOV.U32 R8, RZ, RZ, R11 ;  /* 0x000000ffff087224 */ /* 0x000fce00078e000b */
[----:B------:R-:W-:Y:S05]  /*1640*/  CALL.REL.NOINC `($__internal_0_$__cuda_sm20_rem_s64) ;  /* 0x0000000c003c7944 */ /* 0x000fea0003c00000 */
[----:B------:R-:W-:-:S07]  /*1650*/  IMAD.MOV.U32 R8, RZ, RZ, R10 ;  /* 0x000000ffff087224 */ /* 0x000fce00078e000a */
.L_x_33:
[----:B------:R-:W-:Y:S05]  /*1660*/  BSYNC.RECONVERGENT B0 ;  /* 0x0000000000007941 */ /* 0x000fea0003800200 */
.L_x_31:
        /* <DEDUP_REMOVED lines=24> */
.L_x_35:
[----:B------:R-:W-:Y:S01]  /*17f0*/  MOV R7, R8 ;  /* 0x0000000800077202 */ /* 0x000fe20000000f00 */
[----:B------:R-:W-:Y:S01]  /*1800*/  IMAD.MOV.U32 R6, RZ, RZ, R4 ;  /* 0x000000ffff067224 */ /* 0x000fe200078e0004 */
[----:B------:R-:W-:Y:S01]  /*1810*/  MOV R4, 0x1840 ;  /* 0x0000184000047802 */ /* 0x000fe20000000f00 */
[----:B------:R-:W-:-:S07]  /*1820*/  IMAD.MOV.U32 R8, RZ, RZ, R9 ;  /* 0x000000ffff087224 */ /* 0x000fce00078e0009 */
[----:B------:R-:W-:Y:S05]  /*1830*/  CALL.REL.NOINC `($__internal_0_$__cuda_sm20_rem_s64) ;  /* 0x0000000800c07944 */ /* 0x000fea0003c00000 */
[----:B------:R-:W-:-:S07]  /*1840*/  MOV R8, R10 ;  /* 0x0000000a00087202 */ /* 0x000fce0000000f00 */
.L_x_36:
[----:B------:R-:W-:Y:S05]  /*1850*/  BSYNC.RECONVERGENT B0 ;  /* 0x0000000000007941 */ /* 0x000fea0003800200 */
.L_x_34:
        /* <DEDUP_REMOVED lines=13> */
[----:B------:R-:W-:-:S06]  /*1930*/  IMAD.HI.U32 R7, R7, R9, R6 ;  /* 0x0000000907077227 */ /* 0x000fcc00078e0006 */
[----:B------:R-:W-:-:S04]  /*1940*/  IMAD.HI.U32 R7, R7, R8, RZ ;  /* 0x0000000807077227 */ /* 0x000fc800078e00ff */
[----:B------:R-:W-:-:S04]  /*1950*/  IMAD.MOV R7, RZ, RZ, -R7 ;  /* 0x000000ffff077224 */ /* 0x000fc800078e0a07 */
[----:B------:R-:W-:Y:S02]  /*1960*/  IMAD R7, R4, R7, R8 ;  /* 0x0000000704077224 */ /* 0x000fe400078e0208 */
[----:B------:R-:W-:-:S03]  /*1970*/  IMAD.MOV.U32 R8, RZ, RZ, RZ ;  /* 0x000000ffff087224 */ /* 0x000fc600078e00ff */
[----:B------:R-:W-:-:S13]  /*1980*/  ISETP.GE.U32.AND P0, PT, R7, R4, PT ;  /* 0x000000040700720c */ /* 0x000fda0003f06070 */
[----:B------:R-:W-:-:S05]  /*1990*/  @P0 IMAD.IADD R7, R7, 0x1, -R4 ;  /* 0x0000000107070824 */ /* 0x000fca00078e0a04 */
[----:B------:R-:W-:-:S13]  /*19a0*/  ISETP.GE.U32.AND P0, PT, R7, R4, PT ;  /* 0x000000040700720c */ /* 0x000fda0003f06070 */
[----:B------:R-:W-:Y:S02]  /*19b0*/  @P0 IADD3 R7, PT, PT, -R4, R7, RZ ;  /* 0x0000000704070210 */ /* 0x000fe40007ffe1ff */
[----:B------:R-:W-:Y:S01]  /*19c0*/  @!P1 LOP3.LUT R7, RZ, R4, RZ, 0x33, !PT ;  /* 0x00000004ff079212 */ /* 0x000fe200078e33ff */
[----:B------:R-:W-:Y:S06]  /*19d0*/  BRA `(.L_x_39) ;  /* 0x00000000001c7947 */ /* 0x000fec0003800000 */
.L_x_38:
[----:B------:R-:W-:Y:S01]  /*19e0*/  IMAD.MOV.U32 R7, RZ, RZ, R8 ;  /* 0x000000ffff077224 */ /* 0x000fe200078e0008 */
[----:B------:R-:W-:Y:S01]  /*19f0*/  MOV R8, R9 ;  /* 0x0000000900087202 */ /* 0x000fe20000000f00 */
[----:B------:R-:W-:Y:S01]  /*1a00*/  IMAD.MOV.U32 R6, RZ, RZ, R4 ;  /* 0x000000ffff067224 */ /* 0x000fe200078e0004 */
[----:B------:R-:W-:-:S07]  /*1a10*/  MOV R4, 0x1a30 ;  /* 0x00001a3000047802 */ /* 0x000fce0000000f00 */
[----:B------:R-:W-:Y:S05]  /*1a20*/  CALL.REL.NOINC `($__internal_0_$__cuda_sm20_rem_s64) ;  /* 0x0000000800447944 */ /* 0x000fea0003c00000 */
[----:B------:R-:W-:Y:S01]  /*1a30*/  IMAD.MOV.U32 R7, RZ, RZ, R10 ;  /* 0x000000ffff077224 */ /* 0x000fe200078e000a */
[----:B------:R-:W-:-:S07]  /*1a40*/  MOV R8, R9 ;  /* 0x0000000900087202 */ /* 0x000fce0000000f00 */
.L_x_39:
[----:B------:R-:W-:Y:S05]  /*1a50*/  BSYNC.RECONVERGENT B0 ;  /* 0x0000000000007941 */ /* 0x000fea0003800200 */
.L_x_37:
[----:B------:R-:W-:Y:S01]  /*1a60*/  IADD3 R0, P0, PT, R0, -R7, RZ ;  /* 0x8000000700007210 */ /* 0x000fe20007f1e0ff */
[----:B------:R-:W-:-:S04]  /*1a70*/  VIADD R2, R2, 0x4 ;  /* 0x0000000402027836 */ /* 0x000fc80000000000 */
[----:B------:R-:W-:-:S08]  /*1a80*/  IMAD.X R3, R3, 0x1, ~R8, P0 ;  /* 0x0000000103037824 */ /* 0x000fd000000e0e08 */
.L_x_27:
[----:B------:R-:W-:-:S09]  /*1a90*/  UISETP.NE.AND UP0, UPT, UR8, URZ, UPT ;  /* 0x000000ff0800728c */ /* 0x000fd2000bf05270 */
[----:B------:R-:W-:Y:S05]  /*1aa0*/  BRA.U !UP0, `(.L_x_0) ;  /* 0x0000000508b87547 */ /* 0x000fea000b800000 */
[----:B------:R-:W-:-:S09]  /*1ab0*/  UISETP.NE.AND UP0, UPT, UR8, 0x1, UPT ;  /* 0x000000010800788c */ /* 0x000fd2000bf05270 */
        /* <DEDUP_REMOVED lines=17> */
[----:B------:R-:W-:Y:S02]  /*1bd0*/  IMAD.MOV.U32 R11, RZ, RZ, RZ ;  /* 0x000000ffff0b7224 */ /* 0x000fe400078e00ff */
[----:B------:R-:W-:-:S05]  /*1be0*/  IMAD.HI.U32 R6, R6, R7, RZ ;  /* 0x0000000706067227 */ /* 0x000fca00078e00ff */
[----:B------:R-:W-:-:S05]  /*1bf0*/  IADD3 R6, PT, PT, -R6, RZ, RZ ;  /* 0x000000ff06067210 */ /* 0x000fca0007ffe1ff */
[----:B------:R-:W-:-:S05]  /*1c00*/  IMAD R9, R4, R6, R7 ;  /* 0x0000000604097224 */ /* 0x000fca00078e0207 */
[----:B------:R-:W-:-:S13]  /*1c10*/  ISETP.GE.U32.AND P0, PT, R9, R4, PT ;  /* 0x000000040900720c */ /* 0x000fda0003f06070 */
[----:B------:R-:W-:-:S05]  /*1c20*/  @P0 IMAD.IADD R9, R9, 0x1, -R4 ;  /* 0x0000000109090824 */ /* 0x000fca00078e0a04 */
[----:B------:R-:W-:-:S13]  /*1c30*/  ISETP.GE.U32.AND P0, PT, R9, R4, PT ;  /* 0x000000040900720c */ /* 0x000fda0003f06070 */
[----:B------:R-:W-:Y:S01]  /*1c40*/  @P0 IMAD.IADD R9, R9, 0x1, -R4 ;  /* 0x0000000109090824 */ /* 0x000fe200078e0a04 */
[----:B------:R-:W-:-:S04]  /*1c50*/  @!P1 LOP3.LUT R9, RZ, R4, RZ, 0x33, !PT ;  /* 0x00000004ff099212 */ /* 0x000fc800078e33ff */
[----:B------:R-:W-:Y:S01]  /*1c60*/  MOV R10, R9 ;  /* 0x00000009000a7202 */ /* 0x000fe20000000f00 */
[----:B------:R-:W-:Y:S06]  /*1c70*/  BRA `(.L_x_43) ;  /* 0x0000000000107947 */ /* 0x000fec0003800000 */
.L_x_42:
[----:B------:R-:W-:Y:S01]  /*1c80*/  IMAD.MOV.U32 R6, RZ, RZ, R4 ;  /* 0x000000ffff067224 */ /* 0x000fe200078e0004 */
[----:B------:R-:W-:-:S07]  /*1c90*/  MOV R4, 0x1cb0 ;  /* 0x00001cb000047802 */ /* 0x000fce0000000f00 */
[----:B------:R-:W-:Y:S05]  /*1ca0*/  CALL.REL.NOINC `($__internal_0_$__cuda_sm20_rem_s64) ;  /* 0x0000000400a47944 */ /* 0x000fea0003c00000 */
[----:B------:R-:W-:-:S07]  /*1cb0*/  MOV R11, R9 ;  /* 0x00000009000b7202 */ /* 0x000fce0000000f00 */
.L_x_43:
[----:B------:R-:W-:Y:S05]  /*1cc0*/  BSYNC.RECONVERGENT B0 ;  /* 0x0000000000007941 */ /* 0x000fea0003800200 */
.L_x_41:
        /* <DEDUP_REMOVED lines=8> */
[----:B------:R-:W-:Y:S01]  /*1d50*/  IADD3 R9, PT, PT, RZ, -R4, RZ ;  /* 0x80000004ff097210 */ /* 0x000fe20007ffe0ff */
[----:B------:R-:W-:Y:S01]  /*1d60*/  IMAD.MOV.U32 R8, RZ, RZ, RZ ;  /* 0x000000ffff087224 */ /* 0x000fe200078e00ff */
[----:B------:R-:W-:-:S05]  /*1d70*/  ISETP.NE.U32.AND P1, PT, R4, RZ, PT ;  /* 0x000000ff0400720c */ /* 0x000fca0003f25070 */
[----:B0-----:R-:W0:Y:S02]  /*1d80*/  MUFU.RCP R5, R5 ;  /* 0x0000000500057308 */ /* 0x001e240000001000 */
[----:B0-----:R-:W-:-:S06]  /*1d90*/  VIADD R6, R5, 0xffffffe ;  /* 0x0ffffffe05067836 */ /* 0x001fcc0000000000 */
[----:B------:R0:W1:Y:S02]  /*1da0*/  F2I.FTZ.U32.TRUNC.NTZ R7, R6 ;  /* 0x0000000600077305 */ /* 0x000064000021f000 */
[----:B0-----:R-:W-:Y:S02]  /*1db0*/  IMAD.MOV.U32 R6, RZ, RZ, RZ ;  /* 0x000000ffff067224 */ /* 0x001fe400078e00ff */
[----:B-1----:R-:W-:-:S04]  /*1dc0*/  IMAD R9, R9, R7, RZ ;  /* 0x0000000709097224 */ /* 0x002fc800078e02ff */
[----:B------:R-:W-:-:S06]  /*1dd0*/  IMAD.HI.U32 R7, R7, R9, R6 ;  /* 0x0000000907077227 */ /* 0x000fcc00078e0006 */
        /* <DEDUP_REMOVED lines=9> */
.L_x_45:
[----:B------:R-:W-:Y:S01]  /*1e70*/  IMAD.MOV.U32 R6, RZ, RZ, R4 ;  /* 0x000000ffff067224 */ /* 0x000fe200078e0004 */
[----:B------:R-:W-:Y:S01]  /*1e80*/  MOV R7, R10 ;  /* 0x0000000a00077202 */ /* 0x000fe20000000f00 */
[----:B------:R-:W-:Y:S01]  /*1e90*/  IMAD.MOV.U32 R8, RZ, RZ, R11 ;  /* 0x000000ffff087224 */ /* 0x000fe200078e000b */
[----:B------:R-:W-:-:S07]  /*1ea0*/  MOV R4, 0x1ec0 ;  /* 0x00001ec000047802 */ /* 0x000fce0000000f00 */
[----:B------:R-:W-:Y:S05]  /*1eb0*/  CALL.REL.NOINC `($__internal_0_$__cuda_sm20_rem_s64) ;  /* 0x0000000400207944 */ /* 0x000fea0003c00000 */
[----:B------:R-:W-:Y:S01]  /*1ec0*/  MOV R7, R10 ;  /* 0x0000000a00077202 */ /* 0x000fe20000000f00 */
[----:B------:R-:W-:-:S07]  /*1ed0*/  IMAD.MOV.U32 R8, RZ, RZ, R9 ;  /* 0x000000ffff087224 */ /* 0x000fce00078e0009 */
.L_x_46:
[----:B------:R-:W-:Y:S05]  /*1ee0*/  BSYNC.RECONVERGENT B0 ;  /* 0x0000000000007941 */ /* 0x000fea0003800200 */
.L_x_44:
[----:B------:R-:W-:Y:S01]  /*1ef0*/  IADD3 R0, P0, PT, R0, -R7, RZ ;  /* 0x8000000700007210 */ /* 0x000fe20007f1e0ff */
[----:B------:R-:W-:-:S03]  /*1f00*/  VIADD R2, R2, 0x2 ;  /* 0x0000000202027836 */ /* 0x000fc60000000000 */
[----:B------:R-:W-:-:S09]  /*1f10*/  IADD3.X R3, PT, PT, R3, ~R8, RZ, P0, !PT ;  /* 0x8000000803037210 */ /* 0x000fd200007fe4ff */
.L_x_40:
[----:B------:R-:W0:Y:S02]  /*1f20*/  LDCU UR4, c[0x0][0x3a8] ;  /* 0x00007500ff0477ac */ /* 0x000e240008000800 */
[----:B0-----:R-:W-:-:S04]  /*1f30*/  ULOP3.LUT UR4, UR4, 0x1, URZ, 0xc0, !UPT ;  /* 0x0000000104047892 */ /* 0x001fc8000f8ec0ff */
[----:B------:R-:W-:-:S09]  /*1f40*/  UISETP.NE.U32.AND UP0, UPT, UR4, 0x1, UPT ;  /* 0x000000010400788c */ /* 0x000fd2000bf05070 */
[----:B------:R-:W-:Y:S05]  /*1f50*/  BRA.U UP0, `(.L_x_0) ;  /* 0x00000001008c7547 */ /* 0x000fea000b800000 */
[----:B------:R-:W0:Y:S02]  /*1f60*/  LDC.64 R4, c[0x0][0x398] ;  /* 0x0000e600ff047b82 */ /* 0x000e240000000a00 */
[----:B0-----:R-:W-:-:S06]  /*1f70*/  IMAD.WIDE.U32 R4, R2, 0x8, R4 ;  /* 0x0000000802047825 */ /* 0x001fcc00078e0004 */
        /* <DEDUP_REMOVED lines=25> */
.L_x_48:
[----:B------:R-:W-:Y:S02]  /*2110*/  MOV R6, R4 ;  /* 0x0000000400067202 */ /* 0x000fe40000000f00 */
[----:B------:R-:W-:-:S07]  /*2120*/  MOV R4, 0x2140 ;  /* 0x0000214000047802 */ /* 0x000fce0000000f00 */
[----:B------:R-:W-:Y:S05]  /*2130*/  CALL.REL.NOINC `($__internal_0_$__cuda_sm20_rem_s64) ;  /* 0x0000000000807944 */ /* 0x000fea0003c00000 */
[----:B------:R-:W-:Y:S02]  /*2140*/  IMAD.MOV.U32 R4, RZ, RZ, R10 ;  /* 0x000000ffff047224 */ /* 0x000fe400078e000a */
[----:B------:R-:W-:-:S07]  /*2150*/  IMAD.MOV.U32 R5, RZ, RZ, R9 ;  /* 0x000000ffff057224 */ /* 0x000fce00078e0009 */
.L_x_49:
[----:B------:R-:W-:Y:S05]  /*2160*/  BSYNC.RECONVERGENT B0 ;  /* 0x0000000000007941 */ /* 0x000fea0003800200 */
.L_x_47:
[----:B------:R-:W-:-:S04]  /*2170*/  IADD3 R0, P0, P1, -R4, R7, R0 ;  /* 0x0000000704007210 */ /* 0x000fc8000791e100 */
[----:B------:R-:W-:-:S09]  /*2180*/  IADD3.X R3, PT, PT, ~R5, R8, R3, P0, P1 ;  /* 0x0000000805037210 */ /* 0x000fd200007e2503 */
.L_x_0:
[----:B------:R-:W0:Y:S01]  /*2190*/  LDCU.128 UR16, c[0x0][0x380] ;  /* 0x00007000ff1077ac */ /* 0x000e220008000c00 */
[C---:B------:R-:W-:Y:S02]  /*21a0*/  SHF.L.U32 R6, R0.reuse, 0x3, RZ ;  /* 0x0000000300067819 */ /* 0x040fe400000006ff */
[----:B------:R-:W-:Y:S01]  /*21b0*/  SHF.L.U64.HI R0, R0, 0x3, R3 ;  /* 0x0000000300007819 */ /* 0x000fe20000010203 */
[----:B------:R-:W1:Y:S01]  /*21c0*/  LDCU.128 UR4, c[0x0][0x3b0] ;  /* 0x00007600ff0477ac */ /* 0x000e620008000c00 */
[----:B0-----:R-:W-:-:S04]  /*21d0*/  IADD3 R4, P0, PT, R6, UR16, RZ ;  /* 0x0000001006047c10 */ /* 0x001fc8000ff1e0ff */
[----:B------:R-:W-:-:S05]  /*21e0*/  IADD3.X R5, PT, PT, R0, UR17, RZ, P0, !PT ;  /* 0x0000001100057c10 */ /* 0x000fca00087fe4ff */
[----:B------:R-:W2:Y:S01]  /*21f0*/  LDG.E.64.CONSTANT R2, desc[UR12][R4.64] ;  /* 0x0000000c04027981 */ /* 0x000ea2000c1e9b00 */
[----:B-1----:R-:W-:Y:S02]  /*2200*/  UMOV UR9, UR7 ;  /* 0x0000000700097c82 */ /* 0x002fe40008000000 */
[----:B------:R-:W-:Y:S01]  /*2210*/  IMAD.U32 R8, RZ, RZ, UR9 ;  /* 0x00000009ff087e24 */ /* 0x000fe2000f8e00ff */
[----:B--2---:R-:W-:Y:S01]  /*2220*/  DSETP.MIN.AND P0, P1, R2, UR6, PT ;  /* 0x0000000602007e2a */ /* 0x004fe2000b900000 */
[----:B------:R-:W-:-:S05]  /*2230*/  IMAD.MOV.U32 R7, RZ, RZ, R3 ;  /* 0x000000ffff077224 */ /* 0x000fca00078e0003 */
[----:B------:R-:W-:Y:S02]  /*2240*/  FSEL R7, R7, UR9, P0 ;  /* 0x0000000907077c08 */ /* 0x000fe40008000000 */
[----:B------:R-:W-:Y:S01]  /*2250*/  SEL R2, R2, UR6, P0 ;  /* 0x0000000602027c07 */ /* 0x000fe20008000000 */
[----:B------:R-:W-:Y:S01]  /*2260*/  UMOV UR6, UR5 ;  /* 0x0000000500067c82 */ /* 0x000fe20008000000 */
[----:B------:R-:W-:Y:S01]  /*2270*/  IADD3 R4, P0, PT, R6, UR18, RZ ;  /* 0x0000001206047c10 */ /* 0x000fe2000ff1e0ff */
[----:B------:R-:W-:-:S03]  /*2280*/  IMAD.U32 R6, RZ, RZ, UR6 ;  /* 0x00000006ff067e24 */ /* 0x000fc6000f8e00ff */
[----:B------:R-:W-:Y:S02]  /*2290*/  @P1 LOP3.LUT R7, R8, 0x80000, RZ, 0xfc, !PT ;  /* 0x0008000008071812 */ /* 0x000fe400078efcff */
[----:B------:R-:W-:Y:S02]  /*22a0*/  IADD3.X R5, PT, PT, R0, UR19, RZ, P0, !PT ;  /* 0x0000001300057c10 */ /* 0x000fe400087fe4ff */
[----:B------:R-:W-:-:S05]  /*22b0*/  MOV R3, R7 ;  /* 0x0000000700037202 */ /* 0x000fca0000000f00 */
[----:B------:R-:W-:Y:S01]  /*22c0*/  IMAD.MOV.U32 R0, RZ, RZ, R3 ;  /* 0x000000ffff007224 */ /* 0x000fe200078e0003 */
[----:B------:R-:W-:-:S06]  /*22d0*/  DSETP.MAX.AND P1, P2, R2, UR4, PT ;  /* 0x0000000402007e2a */ /* 0x000fcc000ba2f000 */
[----:B------:R-:W-:Y:S02]  /*22e0*/  FSEL R7, R0, UR6, P1 ;  /* 0x0000000600077c08 */ /* 0x000fe40008800000 */
[----:B------:R-:W-:-:S06]  /*22f0*/  SEL R2, R2, UR4, P1 ;  /* 0x0000000402027c07 */ /* 0x000fcc0008800000 */
[----:B------:R-:W-:-:S04]  /*2300*/  @P2 LOP3.LUT R7, R6, 0x80000, RZ, 0xfc, !PT ;  /* 0x0008000006072812 */ /* 0x000fc800078efcff */
[----:B------:R-:W-:-:S05]  /*2310*/  MOV R3, R7 ;  /* 0x0000000700037202 */ /* 0x000fca0000000f00 */
[----:B------:R-:W-:Y:S01]  /*2320*/  STG.E.64 desc[UR12][R4.64], R2 ;  /* 0x0000000204007986 */ /* 0x000fe2000c101b0c */
[----:B------:R-:W-:Y:S05]  /*2330*/  EXIT ;  /* 0x000000000000794d */ /* 0x000fea0003800000 */
        .weak           $__internal_0_$__cuda_sm20_rem_s64
        .type           $__internal_0_$__cuda_sm20_rem_s64,@function
        .size           $__internal_0_$__cuda_sm20_rem_s64,(.L_x_51 - $__internal_0_$__cuda_sm20_rem_s64)
$__internal_0_$__cuda_sm20_rem_s64:
[----:B------:R-:W-:Y:S02]  /*2340*/  IADD3 R11, P1, PT, RZ, -R6, RZ ;  /* 0x80000006ff0b7210 */ /* 0x000fe40007f3e0ff */
[----:B------:R-:W-:-:S03]  /*2350*/  ISETP.GE.AND P0, PT, R5, RZ, PT ;  /* 0x000000ff0500720c */ /* 0x000fc60003f06270 */
[----:B------:R-:W-:Y:S01]  /*2360*/  IMAD.X R12, RZ, RZ, ~R5, P1 ;  /* 0x000000ffff0c7224 */ /* 0x000fe200008e0e05 */
[----:B------:R-:W-:-:S04]  /*2370*/  SEL R10, R11, R6, !P0 ;  /* 0x000000060b0a7207 */ /* 0x000fc80004000000 */
[----:B------:R-:W-:-:S04]  /*2380*/  SEL R11, R12, R5, !P0 ;  /* 0x000000050c0b7207 */ /* 0x000fc80004000000 */
[----:B------:R-:W0:Y:S08]  /*2390*/  I2F.U64.RP R22, R10 ;  /* 0x0000000a00167312 */ /* 0x000e300000309000 */
[----:B0-----:R-:W0:Y:S02]  /*23a0*/  MUFU.RCP R22, R22 ;  /* 0x0000001600167308 */ /* 0x001e240000001000 */
[----:B0-----:R-:W-:-:S06]  /*23b0*/  VIADD R12, R22, 0x1ffffffe ;  /* 0x1ffffffe160c7836 */ /* 0x001fcc0000000000 */
[----:B------:R-:W0:Y:S02]  /*23c0*/  F2I.U64.TRUNC R12, R12 ;  /* 0x0000000c000c7311 */ /* 0x000e24000020d800 */
[----:B0-----:R-:W-:-:S04]  /*23d0*/  IMAD.WIDE.U32 R14, R12, R10, RZ ;  /* 0x0000000a0c0e7225 */ /* 0x001fc800078e00ff */
[C---:B------:R-:W-:Y:S01]  /*23e0*/  IMAD R9, R12.reuse, R11, R15 ;  /* 0x0000000b0c097224 */ /* 0x040fe200078e020f */
[----:B------:R-:W-:Y:S01]  /*23f0*/  IADD3 R15, P0, PT, RZ, -R14, RZ ;  /* 0x8000000eff0f7210 */ /* 0x000fe20007f1e0ff */
[----:B------:R-:W-:Y:S02]  /*2400*/  IMAD.MOV.U32 R21, RZ, RZ, R12 ;  /* 0x000000ffff157224 */ /* 0x000fe400078e000c */
[----:B------:R-:W-:Y:S02]  /*2410*/  IMAD R9, R13, R10, R9 ;  /* 0x0000000a0d097224 */ /* 0x000fe400078e0209 */
[----:B------:R-:W-:-:S03]  /*2420*/  IMAD.HI.U32 R20, R12, R15, RZ ;  /* 0x0000000f0c147227 */ /* 0x000fc600078e00ff */
[----:B------:R-:W-:-:S05]  /*2430*/  IADD3.X R9, PT, PT, RZ, ~R9, RZ, P0, !PT ;  /* 0x80000009ff097210 */ /* 0x000fca00007fe4ff */
[----:B------:R-:W-:-:S04]  /*2440*/  IMAD.WIDE.U32 R20, P0, R12, R9, R20 ;  /* 0x000000090c147225 */ /* 0x000fc80007800014 */
[C---:B------:R-:W-:Y:S02]  /*2450*/  IMAD R14, R13.reuse, R9, RZ ;  /* 0x000000090d0e7224 */ /* 0x040fe400078e02ff */
[----:B------:R-:W-:-:S04]  /*2460*/  IMAD.HI.U32 R15, P1, R13, R15, R20 ;  /* 0x0000000f0d0f7227 */ /* 0x000fc80007820014 */
[----:B------:R-:W-:Y:S01]  /*2470*/  IMAD.HI.U32 R9, R13, R9, RZ ;  /* 0x000000090d097227 */ /* 0x000fe200078e00ff */
[----:B------:R-:W-:-:S03]  /*2480*/  IADD3 R15, P2, PT, R14, R15, RZ ;  /* 0x0000000f0e0f7210 */ /* 0x000fc60007f5e0ff */
[----:B------:R-:W-:Y:S02]  /*2490*/  IMAD.X R9, R9, 0x1, R13, P0 ;  /* 0x0000000109097824 */ /* 0x000fe400000e060d */
[----:B------:R-:W-:-:S03]  /*24a0*/  IMAD.WIDE.U32 R20, R15, R10, RZ ;  /* 0x0000000a0f147225 */ /* 0x000fc600078e00ff */
[----:B------:R-:W-:Y:S01]  /*24b0*/  IADD3.X R9, PT, PT, RZ, RZ, R9, P2, P1 ;  /* 0x000000ffff097210 */ /* 0x000fe200017e2409 */
[----:B------:R-:W-:Y:S01]  /*24c0*/  IMAD R12, R15, R11, R21 ;  /* 0x0000000b0f0c7224 */ /* 0x000fe200078e0215 */
[----:B------:R-:W-:Y:S02]  /*24d0*/  IADD3 R13, P0, PT, RZ, -R20, RZ ;  /* 0x80000014ff0d7210 */ /* 0x000fe40007f1e0ff */
[----:B------:R-:W-:Y:S01]  /*24e0*/  IADD3 R20, P4, PT, RZ, -R7, RZ ;  /* 0x80000007ff147210 */ /* 0x000fe20007f9e0ff */
[----:B------:R-:W-:Y:S01]  /*24f0*/  IMAD R12, R9, R10, R12 ;  /* 0x0000000a090c7224 */ /* 0x000fe200078e020c */
[----:B------:R-:W-:Y:S01]  /*2500*/  ISETP.GE.AND P1, PT, R8, RZ, PT ;  /* 0x000000ff0800720c */ /* 0x000fe20003f26270 */
[----:B------:R-:W-:-:S03]  /*2510*/  IMAD.HI.U32 R14, R15, R13, RZ ;  /* 0x0000000d0f0e7227 */ /* 0x000fc600078e00ff */
[----:B------:R-:W-:Y:S02]  /*2520*/  IADD3.X R12, PT, PT, RZ, ~R12, RZ, P0, !PT ;  /* 0x8000000cff0c7210 */ /* 0x000fe400007fe4ff */
[----:B------:R-:W-:-:S03]  /*2530*/  SEL R20, R20, R7, !P1 ;  /* 0x0000000714147207 */ /* 0x000fc60004800000 */
[----:B------:R-:W-:-:S04]  /*2540*/  IMAD.WIDE.U32 R14, P0, R15, R12, R14 ;  /* 0x0000000c0f0e7225 */ /* 0x000fc8000780000e */
[----:B------:R-:W-:-:S04]  /*2550*/  IMAD.HI.U32 R14, P2, R9, R13, R14 ;  /* 0x0000000d090e7227 */ /* 0x000fc8000784000e */
[CC--:B------:R-:W-:Y:S02]  /*2560*/  IMAD R13, R9.reuse, R12.reuse, RZ ;  /* 0x0000000c090d7224 */ /* 0x0c0fe400078e02ff */
[----:B------:R-:W-:-:S03]  /*2570*/  IMAD.HI.U32 R12, R9, R12, RZ ;  /* 0x0000000c090c7227 */ /* 0x000fc600078e00ff */
[----:B------:R-:W-:Y:S01]  /*2580*/  IADD3 R13, P3, PT, R13, R14, RZ ;  /* 0x0000000e0d0d7210 */ /* 0x000fe20007f7e0ff */
[----:B------:R-:W-:Y:S02]  /*2590*/  IMAD.X R15, RZ, RZ, ~R8, P4 ;  /* 0x000000ffff0f7224 */ /* 0x000fe400020e0e08 */
[----:B------:R-:W-:Y:S02]  /*25a0*/  IMAD.X R12, R12, 0x1, R9, P0 ;  /* 0x000000010c0c7824 */ /* 0x000fe400000e0609 */
[----:B------:R-:W-:Y:S01]  /*25b0*/  IMAD.HI.U32 R14, R13, R20, RZ ;  /* 0x000000140d0e7227 */ /* 0x000fe200078e00ff */
[----:B------:R-:W-:-:S03]  /*25c0*/  SEL R9, R15, R8, !P1 ;  /* 0x000000080f097207 */ /* 0x000fc60004800000 */
[----:B------:R-:W-:Y:S01]  /*25d0*/  HFMA2 R15, -RZ, RZ, 0, 0 ;  /* 0x00000000ff0f7431 */ /* 0x000fe200000001ff */
[----:B------:R-:W-:Y:S02]  /*25e0*/  IADD3.X R12, PT, PT, RZ, RZ, R12, P3, P2 ;  /* 0x000000ffff0c7210 */ /* 0x000fe40001fe440c */
[----:B------:R-:W-:-:S04]  /*25f0*/  IMAD.WIDE.U32 R14, R13, R9, R14 ;  /* 0x000000090d0e7225 */ /* 0x000fc800078e000e */
[C---:B------:R-:W-:Y:S02]  /*2600*/  IMAD R13, R12.reuse, R9, RZ ;  /* 0x000000090c0d7224 */ /* 0x040fe400078e02ff */
[----:B------:R-:W-:-:S04]  /*2610*/  IMAD.HI.U32 R14, P0, R12, R20, R14 ;  /* 0x000000140c0e7227 */ /* 0x000fc8000780000e */
[----:B------:R-:W-:Y:S01]  /*2620*/  IMAD.HI.U32 R15, R12, R9, RZ ;  /* 0x000000090c0f7227 */ /* 0x000fe200078e00ff */
[----:B------:R-:W-:-:S03]  /*2630*/  IADD3 R21, P2, PT, R13, R14, RZ ;  /* 0x0000000e0d157210 */ /* 0x000fc60007f5e0ff */
[----:B------:R-:W-:Y:S02]  /*2640*/  IMAD.X R15, RZ, RZ, R15, P0 ;  /* 0x000000ffff0f7224 */ /* 0x000fe400000e060f */
[----:B------:R-:W-:-:S04]  /*2650*/  IMAD.WIDE.U32 R12, R21, R10, RZ ;  /* 0x0000000a150c7225 */ /* 0x000fc800078e00ff */
[----:B------:R-:W-:Y:S02]  /*2660*/  IMAD.X R15, RZ, RZ, R15, P2 ;  /* 0x000000ffff0f7224 */ /* 0x000fe400010e060f */
[----:B------:R-:W-:Y:S01]  /*2670*/  IMAD R21, R21, R11, R13 ;  /* 0x0000000b15157224 */ /* 0x000fe200078e020d */
[----:B------:R-:W-:-:S03]  /*2680*/  IADD3 R13, P2, PT, -R12, R20, RZ ;  /* 0x000000140c0d7210 */ /* 0x000fc60007f5e1ff */
[-C--:B------:R-:W-:Y:S01]  /*2690*/  IMAD R12, R15, R10.reuse, R21 ;  /* 0x0000000a0f0c7224 */ /* 0x080fe200078e0215 */
[----:B------:R-:W-:-:S04]  /*26a0*/  ISETP.GE.U32.AND P0, PT, R13, R10, PT ;  /* 0x0000000a0d00720c */ /* 0x000fc80003f06070 */
[----:B------:R-:W-:Y:S02]  /*26b0*/  IADD3.X R9, PT, PT, ~R12, R9, RZ, P2, !PT ;  /* 0x000000090c097210 */ /* 0x000fe400017fe5ff */
[----:B------:R-:W-:Y:S02]  /*26c0*/  IADD3 R12, P2, PT, R13, -R10, RZ ;  /* 0x8000000a0d0c7210 */ /* 0x000fe40007f5e0ff */
[----:B------:R-:W-:-:S03]  /*26d0*/  ISETP.GE.U32.AND.EX P0, PT, R9, R11, PT, P0 ;  /* 0x0000000b0900720c */ /* 0x000fc60003f06100 */
[----:B------:R-:W-:Y:S01]  /*26e0*/  IMAD.X R15, R9, 0x1, ~R11, P2 ;  /* 0x00000001090f7824 */ /* 0x000fe200010e0e0b */
[----:B------:R-:W-:-:S04]  /*26f0*/  SEL R13, R12, R13, P0 ;  /* 0x0000000d0c0d7207 */ /* 0x000fc80000000000 */
[----:B------:R-:W-:Y:S02]  /*2700*/  SEL R15, R15, R9, P0 ;  /* 0x000000090f0f7207 */ /* 0x000fe40000000000 */
[CC--:B------:R-:W-:Y:S02]  /*2710*/  ISETP.GE.U32.AND P0, PT, R13.reuse, R10.reuse, PT ;  /* 0x0000000a0d00720c */ /* 0x0c0fe40003f06070 */
[----:B------:R-:W-:Y:S02]  /*2720*/  IADD3 R10, P2, PT, R13, -R10, RZ ;  /* 0x8000000a0d0a7210 */ /* 0x000fe40007f5e0ff */
[----:B------:R-:W-:-:S03]  /*2730*/  ISETP.GE.U32.AND.EX P0, PT, R15, R11, PT, P0 ;  /* 0x0000000b0f00720c */ /* 0x000fc60003f06100 */
[----:B------:R-:W-:Y:S01]  /*2740*/  IMAD.X R9, R15, 0x1, ~R11, P2 ;  /* 0x000000010f097824 */ /* 0x000fe200010e0e0b */
[----:B------:R-:W-:-:S04]  /*2750*/  SEL R10, R10, R13, P0 ;  /* 0x0000000d0a0a7207 */ /* 0x000fc80000000000 */
[----:B------:R-:W-:Y:S02]  /*2760*/  SEL R9, R9, R15, P0 ;  /* 0x0000000f09097207 */ /* 0x000fe40000000000 */
[-C--:B------:R-:W-:Y:S02]  /*2770*/  IADD3 R11, P2, PT, RZ, -R10.reuse, RZ ;  /* 0x8000000aff0b7210 */ /* 0x080fe40007f5e0ff */
[----:B------:R-:W-:Y:S02]  /*2780*/  ISETP.NE.U32.AND P0, PT, R6, RZ, PT ;  /* 0x000000ff0600720c */ /* 0x000fe40003f05070 */
[----:B------:R-:W-:Y:S02]  /*2790*/  IADD3.X R6, PT, PT, RZ, ~R9, RZ, P2, !PT ;  /* 0x80000009ff067210 */ /* 0x000fe400017fe4ff */
[----:B------:R-:W-:Y:S01]  /*27a0*/  ISETP.NE.AND.EX P0, PT, R5, RZ, PT, P0 ;  /* 0x000000ff0500720c */ /* 0x000fe20003f05300 */
[----:B------:R-:W-:Y:S01]  /*27b0*/  IMAD.MOV.U32 R5, RZ, RZ, 0x0 ;  /* 0x00000000ff057424 */ /* 0x000fe200078e00ff */
[----:B------:R-:W-:-:S02]  /*27c0*/  SEL R10, R11, R10, !P1 ;  /* 0x0000000a0b0a7207 */ /* 0x000fc40004800000 */
[----:B------:R-:W-:Y:S02]  /*27d0*/  SEL R9, R6, R9, !P1 ;  /* 0x0000000906097207 */ /* 0x000fe40004800000 */
[----:B------:R-:W-:Y:S02]  /*27e0*/  SEL R10, R10, 0xffffffff, P0 ;  /* 0xffffffff0a0a7807 */ /* 0x000fe40000000000 */
[----:B------:R-:W-:Y:S01]  /*27f0*/  SEL R9, R9, 0xffffffff, P0 ;  /* 0xffffffff09097807 */ /* 0x000fe20000000000 */
[----:B------:R-:W-:Y:S06]  /*2800*/  RET.REL.NODEC R4 `(_Z19clamp_custom_kernelIdEvPKT_PS0_PKlS5_liS0_S0_) ;  /* 0xffffffd404fc7950 */ /* 0x000fec0003c3ffff */
.L_x_50:
[----:B------:R-:W-:-:S00]  /*2810*/  BRA `(.L_x_50) ;  /* 0xfffffffc00fc7947 */ /* 0x000fc0000383ffff */
[----:B------:R-:W-:-:S00]  /*2820*/  NOP ;  /* 0x0000000000007918 */ /* 0x000fc00000000000 */
        /* <DEDUP_REMOVED lines=13> */
.L_x_51:


//--------------------- .nv.shared.reserved.0     --------------------------
	.section	.nv.shared.reserved.0,"aw",@nobits
	.weak		__nv_reservedSMEM_offset_0_alias
	.size		__nv_reservedSMEM_offset_0_alias, 0, 64
	.other		__nv_reservedSMEM_offset_0_alias,@"STO_CUDA_RESERVED_SHARED STV_DEFAULT"
__nv_reservedSMEM_offset_0_alias:
	.zero		0
	.zero		64


//--------------------- .nv.constant0._Z19clamp_custom_kernelIdEvPKT_PS0_PKlS5_liS0_S0_ --------------------------
	.section	.nv.constant0._Z19clamp_custom_kernelIdEvPKT_PS0_PKlS5_liS0_S0_,"a",@progbits
	.sectionflags	@""
	.align	4
.nv.constant0._Z19clamp_custom_kernelIdEvPKT_PS0_PKlS5_liS0_S0_:
	.zero		960


//--------------------- SYMBOLS --------------------------

	.type		.nv.reservedSmem.offset0,@object
	.size		.nv.reservedSmem.offset0,0x4
